//
// Generated by NVIDIA NVVM Compiler
//
// Compiler Build ID: CL-36424714
// Cuda compilation tools, release 13.0, V13.0.88
// Based on NVVM 20.0.0
//

.version 9.0
.target sm_100
.address_size 64

	// .globl	_ZN5mopmc9functions4cuda9aggregateEPKdS3_Pdii

.visible .entry _ZN5mopmc9functions4cuda9aggregateEPKdS3_Pdii(
	.param .u64 .ptr .align 1 _ZN5mopmc9functions4cuda9aggregateEPKdS3_Pdii_param_0,
	.param .u64 .ptr .align 1 _ZN5mopmc9functions4cuda9aggregateEPKdS3_Pdii_param_1,
	.param .u64 .ptr .align 1 _ZN5mopmc9functions4cuda9aggregateEPKdS3_Pdii_param_2,
	.param .u32 _ZN5mopmc9functions4cuda9aggregateEPKdS3_Pdii_param_3,
	.param .u32 _ZN5mopmc9functions4cuda9aggregateEPKdS3_Pdii_param_4
)
{
	.reg .pred 	%p<11>;
	.reg .b32 	%r<67>;
	.reg .b64 	%rd<50>;
	.reg .b64 	%fd<56>;

	ld.param.u64 	%rd8, [_ZN5mopmc9functions4cuda9aggregateEPKdS3_Pdii_param_0];
	ld.param.u64 	%rd9, [_ZN5mopmc9functions4cuda9aggregateEPKdS3_Pdii_param_1];
	ld.param.u64 	%rd7, [_ZN5mopmc9functions4cuda9aggregateEPKdS3_Pdii_param_2];
	ld.param.u32 	%r39, [_ZN5mopmc9functions4cuda9aggregateEPKdS3_Pdii_param_3];
	ld.param.u32 	%r40, [_ZN5mopmc9functions4cuda9aggregateEPKdS3_Pdii_param_4];
	cvta.to.global.u64 	%rd1, %rd9;
	cvta.to.global.u64 	%rd2, %rd8;
	mov.u32 	%r1, %tid.x;
	mov.u32 	%r41, %ctaid.x;
	mov.u32 	%r42, %ntid.x;
	mul.lo.s32 	%r2, %r41, %r42;
	add.s32 	%r3, %r2, %r1;
	setp.ge.u32 	%p1, %r3, %r39;
	@%p1 bra 	$L__BB0_13;
	cvta.to.global.u64 	%rd10, %rd7;
	mul.wide.u32 	%rd11, %r3, 8;
	add.s64 	%rd3, %rd10, %rd11;
	mov.b64 	%rd12, 0;
	st.global.u64 	[%rd3], %rd12;
	setp.lt.s32 	%p2, %r40, 1;
	@%p2 bra 	$L__BB0_13;
	and.b32  	%r4, %r40, 7;
	setp.lt.u32 	%p3, %r40, 8;
	mov.b32 	%r65, 0;
	mov.f64 	%fd53, 0d0000000000000000;
	@%p3 bra 	$L__BB0_5;
	and.b32  	%r65, %r40, 2147483640;
	neg.s32 	%r63, %r65;
	add.s32 	%r44, %r1, %r39;
	add.s32 	%r62, %r44, %r2;
	shl.b32 	%r8, %r39, 3;
	shl.b32 	%r45, %r39, 1;
	add.s32 	%r61, %r3, %r45;
	mad.lo.s32 	%r60, %r39, 3, %r3;
	shl.b32 	%r46, %r39, 2;
	add.s32 	%r59, %r3, %r46;
	mad.lo.s32 	%r58, %r39, 5, %r3;
	mad.lo.s32 	%r57, %r39, 6, %r3;
	mad.lo.s32 	%r56, %r39, 7, %r3;
	add.s64 	%rd49, %rd2, 32;
	mov.f64 	%fd53, 0d0000000000000000;
	mov.u32 	%r55, %r3;
$L__BB0_4:
	.pragma "nounroll";
	ld.global.f64 	%fd10, [%rd49+-32];
	mul.wide.u32 	%rd13, %r55, 8;
	add.s64 	%rd14, %rd1, %rd13;
	ld.global.f64 	%fd11, [%rd14];
	fma.rn.f64 	%fd12, %fd10, %fd11, %fd53;
	st.global.f64 	[%rd3], %fd12;
	ld.global.f64 	%fd13, [%rd49+-24];
	mul.wide.u32 	%rd15, %r62, 8;
	add.s64 	%rd16, %rd1, %rd15;
	ld.global.f64 	%fd14, [%rd16];
	fma.rn.f64 	%fd15, %fd13, %fd14, %fd12;
	st.global.f64 	[%rd3], %fd15;
	ld.global.f64 	%fd16, [%rd49+-16];
	mul.wide.u32 	%rd17, %r61, 8;
	add.s64 	%rd18, %rd1, %rd17;
	ld.global.f64 	%fd17, [%rd18];
	fma.rn.f64 	%fd18, %fd16, %fd17, %fd15;
	st.global.f64 	[%rd3], %fd18;
	ld.global.f64 	%fd19, [%rd49+-8];
	mul.wide.u32 	%rd19, %r60, 8;
	add.s64 	%rd20, %rd1, %rd19;
	ld.global.f64 	%fd20, [%rd20];
	fma.rn.f64 	%fd21, %fd19, %fd20, %fd18;
	st.global.f64 	[%rd3], %fd21;
	ld.global.f64 	%fd22, [%rd49];
	mul.wide.u32 	%rd21, %r59, 8;
	add.s64 	%rd22, %rd1, %rd21;
	ld.global.f64 	%fd23, [%rd22];
	fma.rn.f64 	%fd24, %fd22, %fd23, %fd21;
	st.global.f64 	[%rd3], %fd24;
	ld.global.f64 	%fd25, [%rd49+8];
	mul.wide.u32 	%rd23, %r58, 8;
	add.s64 	%rd24, %rd1, %rd23;
	ld.global.f64 	%fd26, [%rd24];
	fma.rn.f64 	%fd27, %fd25, %fd26, %fd24;
	st.global.f64 	[%rd3], %fd27;
	ld.global.f64 	%fd28, [%rd49+16];
	mul.wide.u32 	%rd25, %r57, 8;
	add.s64 	%rd26, %rd1, %rd25;
	ld.global.f64 	%fd29, [%rd26];
	fma.rn.f64 	%fd30, %fd28, %fd29, %fd27;
	st.global.f64 	[%rd3], %fd30;
	ld.global.f64 	%fd31, [%rd49+24];
	mul.wide.u32 	%rd27, %r56, 8;
	add.s64 	%rd28, %rd1, %rd27;
	ld.global.f64 	%fd32, [%rd28];
	fma.rn.f64 	%fd53, %fd31, %fd32, %fd30;
	st.global.f64 	[%rd3], %fd53;
	add.s32 	%r63, %r63, 8;
	add.s32 	%r62, %r62, %r8;
	add.s32 	%r61, %r61, %r8;
	add.s32 	%r60, %r60, %r8;
	add.s32 	%r59, %r59, %r8;
	add.s32 	%r58, %r58, %r8;
	add.s32 	%r57, %r57, %r8;
	add.s32 	%r56, %r56, %r8;
	add.s32 	%r55, %r55, %r8;
	add.s64 	%rd49, %rd49, 64;
	setp.ne.s32 	%p4, %r63, 0;
	@%p4 bra 	$L__BB0_4;
$L__BB0_5:
	setp.eq.s32 	%p5, %r4, 0;
	@%p5 bra 	$L__BB0_13;
	and.b32  	%r34, %r40, 3;
	setp.lt.u32 	%p6, %r4, 4;
	@%p6 bra 	$L__BB0_8;
	mul.wide.u32 	%rd29, %r65, 8;
	add.s64 	%rd30, %rd2, %rd29;
	ld.global.f64 	%fd33, [%rd30];
	mad.lo.s32 	%r47, %r65, %r39, %r3;
	mul.wide.u32 	%rd31, %r47, 8;
	add.s64 	%rd32, %rd1, %rd31;
	ld.global.f64 	%fd34, [%rd32];
	fma.rn.f64 	%fd35, %fd33, %fd34, %fd53;
	st.global.f64 	[%rd3], %fd35;
	ld.global.f64 	%fd36, [%rd30+8];
	add.s32 	%r48, %r47, %r39;
	mul.wide.u32 	%rd33, %r48, 8;
	add.s64 	%rd34, %rd1, %rd33;
	ld.global.f64 	%fd37, [%rd34];
	fma.rn.f64 	%fd38, %fd36, %fd37, %fd35;
	st.global.f64 	[%rd3], %fd38;
	ld.global.f64 	%fd39, [%rd30+16];
	add.s32 	%r49, %r48, %r39;
	mul.wide.u32 	%rd35, %r49, 8;
	add.s64 	%rd36, %rd1, %rd35;
	ld.global.f64 	%fd40, [%rd36];
	fma.rn.f64 	%fd41, %fd39, %fd40, %fd38;
	st.global.f64 	[%rd3], %fd41;
	ld.global.f64 	%fd42, [%rd30+24];
	add.s32 	%r50, %r49, %r39;
	mul.wide.u32 	%rd37, %r50, 8;
	add.s64 	%rd38, %rd1, %rd37;
	ld.global.f64 	%fd43, [%rd38];
	fma.rn.f64 	%fd53, %fd42, %fd43, %fd41;
	st.global.f64 	[%rd3], %fd53;
	add.s32 	%r65, %r65, 4;
$L__BB0_8:
	setp.eq.s32 	%p7, %r34, 0;
	@%p7 bra 	$L__BB0_13;
	setp.eq.s32 	%p8, %r34, 1;
	@%p8 bra 	$L__BB0_11;
	mul.wide.u32 	%rd39, %r65, 8;
	add.s64 	%rd40, %rd2, %rd39;
	ld.global.f64 	%fd44, [%rd40];
	mad.lo.s32 	%r51, %r65, %r39, %r3;
	mul.wide.u32 	%rd41, %r51, 8;
	add.s64 	%rd42, %rd1, %rd41;
	ld.global.f64 	%fd45, [%rd42];
	fma.rn.f64 	%fd46, %fd44, %fd45, %fd53;
	st.global.f64 	[%rd3], %fd46;
	ld.global.f64 	%fd47, [%rd40+8];
	add.s32 	%r52, %r51, %r39;
	mul.wide.u32 	%rd43, %r52, 8;
	add.s64 	%rd44, %rd1, %rd43;
	ld.global.f64 	%fd48, [%rd44];
	fma.rn.f64 	%fd53, %fd47, %fd48, %fd46;
	st.global.f64 	[%rd3], %fd53;
	add.s32 	%r65, %r65, 2;
$L__BB0_11:
	and.b32  	%r53, %r40, 1;
	setp.eq.b32 	%p9, %r53, 1;
	not.pred 	%p10, %p9;
	@%p10 bra 	$L__BB0_13;
	mul.wide.u32 	%rd45, %r65, 8;
	add.s64 	%rd46, %rd2, %rd45;
	ld.global.f64 	%fd49, [%rd46];
	mad.lo.s32 	%r54, %r65, %r39, %r3;
	mul.wide.u32 	%rd47, %r54, 8;
	add.s64 	%rd48, %rd1, %rd47;
	ld.global.f64 	%fd50, [%rd48];
	fma.rn.f64 	%fd51, %fd49, %fd50, %fd53;
	st.global.f64 	[%rd3], %fd51;
$L__BB0_13:
	ret;

}
	// .globl	_ZN5mopmc9functions4cuda9maxValue1EPKdPdPKiPiii
.visible .entry _ZN5mopmc9functions4cuda9maxValue1EPKdPdPKiPiii(
	.param .u64 .ptr .align 1 _ZN5mopmc9functions4cuda9maxValue1EPKdPdPKiPiii_param_0,
	.param .u64 .ptr .align 1 _ZN5mopmc9functions4cuda9maxValue1EPKdPdPKiPiii_param_1,
	.param .u64 .ptr .align 1 _ZN5mopmc9functions4cuda9maxValue1EPKdPdPKiPiii_param_2,
	.param .u64 .ptr .align 1 _ZN5mopmc9functions4cuda9maxValue1EPKdPdPKiPiii_param_3,
	.param .u32 _ZN5mopmc9functions4cuda9maxValue1EPKdPdPKiPiii_param_4,
	.param .u32 _ZN5mopmc9functions4cuda9maxValue1EPKdPdPKiPiii_param_5
)
{
	.reg .pred 	%p<40>;
	.reg .b32 	%r<120>;
	.reg .b64 	%rd<24>;
	.reg .b64 	%fd<81>;

	ld.param.u64 	%rd6, [_ZN5mopmc9functions4cuda9maxValue1EPKdPdPKiPiii_param_0];
	ld.param.u64 	%rd3, [_ZN5mopmc9functions4cuda9maxValue1EPKdPdPKiPiii_param_1];
	ld.param.u64 	%rd4, [_ZN5mopmc9functions4cuda9maxValue1EPKdPdPKiPiii_param_2];
	ld.param.u64 	%rd5, [_ZN5mopmc9functions4cuda9maxValue1EPKdPdPKiPiii_param_3];
	ld.param.u32 	%r40, [_ZN5mopmc9functions4cuda9maxValue1EPKdPdPKiPiii_param_4];
	cvta.to.global.u64 	%rd1, %rd6;
	mov.u32 	%r41, %tid.x;
	mov.u32 	%r42, %ctaid.x;
	mov.u32 	%r43, %ntid.x;
	mad.lo.s32 	%r1, %r42, %r43, %r41;
	setp.ge.u32 	%p1, %r1, %r40;
	@%p1 bra 	$L__BB1_15;
	cvta.to.global.u64 	%rd7, %rd5;
	cvta.to.global.u64 	%rd8, %rd4;
	mul.wide.u32 	%rd9, %r1, 4;
	add.s64 	%rd10, %rd8, %rd9;
	ld.global.u32 	%r2, [%rd10];
	ld.global.u32 	%r3, [%rd10+4];
	add.s64 	%rd2, %rd7, %rd9;
	ld.global.u32 	%r119, [%rd2];
	add.s32 	%r44, %r119, %r2;
	mul.wide.s32 	%rd11, %r44, 8;
	add.s64 	%rd12, %rd1, %rd11;
	ld.global.f64 	%fd80, [%rd12];
	sub.s32 	%r5, %r3, %r2;
	setp.lt.s32 	%p2, %r5, 1;
	@%p2 bra 	$L__BB1_14;
	and.b32  	%r6, %r5, 15;
	sub.s32 	%r47, %r2, %r3;
	setp.gt.u32 	%p3, %r47, -16;
	mov.b32 	%r110, 0;
	@%p3 bra 	$L__BB1_5;
	and.b32  	%r110, %r5, 2147483632;
	mov.b32 	%r104, 0;
	mov.u32 	%r103, %r2;
$L__BB1_4:
	.pragma "nounroll";
	mul.wide.s32 	%rd13, %r103, 8;
	add.s64 	%rd14, %rd1, %rd13;
	ld.global.f64 	%fd16, [%rd14];
	setp.gt.f64 	%p4, %fd16, %fd80;
	selp.b32 	%r49, %r104, %r119, %p4;
	selp.f64 	%fd17, %fd16, %fd80, %p4;
	ld.global.f64 	%fd18, [%rd14+8];
	setp.gt.f64 	%p5, %fd18, %fd17;
	add.s32 	%r50, %r104, 1;
	selp.b32 	%r51, %r50, %r49, %p5;
	selp.f64 	%fd19, %fd18, %fd17, %p5;
	ld.global.f64 	%fd20, [%rd14+16];
	setp.gt.f64 	%p6, %fd20, %fd19;
	add.s32 	%r52, %r104, 2;
	selp.b32 	%r53, %r52, %r51, %p6;
	selp.f64 	%fd21, %fd20, %fd19, %p6;
	ld.global.f64 	%fd22, [%rd14+24];
	setp.gt.f64 	%p7, %fd22, %fd21;
	add.s32 	%r54, %r104, 3;
	selp.b32 	%r55, %r54, %r53, %p7;
	selp.f64 	%fd23, %fd22, %fd21, %p7;
	ld.global.f64 	%fd24, [%rd14+32];
	setp.gt.f64 	%p8, %fd24, %fd23;
	add.s32 	%r56, %r104, 4;
	selp.b32 	%r57, %r56, %r55, %p8;
	selp.f64 	%fd25, %fd24, %fd23, %p8;
	ld.global.f64 	%fd26, [%rd14+40];
	setp.gt.f64 	%p9, %fd26, %fd25;
	add.s32 	%r58, %r104, 5;
	selp.b32 	%r59, %r58, %r57, %p9;
	selp.f64 	%fd27, %fd26, %fd25, %p9;
	ld.global.f64 	%fd28, [%rd14+48];
	setp.gt.f64 	%p10, %fd28, %fd27;
	add.s32 	%r60, %r104, 6;
	selp.b32 	%r61, %r60, %r59, %p10;
	selp.f64 	%fd29, %fd28, %fd27, %p10;
	ld.global.f64 	%fd30, [%rd14+56];
	setp.gt.f64 	%p11, %fd30, %fd29;
	add.s32 	%r62, %r104, 7;
	selp.b32 	%r63, %r62, %r61, %p11;
	selp.f64 	%fd31, %fd30, %fd29, %p11;
	ld.global.f64 	%fd32, [%rd14+64];
	setp.gt.f64 	%p12, %fd32, %fd31;
	add.s32 	%r64, %r104, 8;
	selp.b32 	%r65, %r64, %r63, %p12;
	selp.f64 	%fd33, %fd32, %fd31, %p12;
	ld.global.f64 	%fd34, [%rd14+72];
	setp.gt.f64 	%p13, %fd34, %fd33;
	add.s32 	%r66, %r104, 9;
	selp.b32 	%r67, %r66, %r65, %p13;
	selp.f64 	%fd35, %fd34, %fd33, %p13;
	ld.global.f64 	%fd36, [%rd14+80];
	setp.gt.f64 	%p14, %fd36, %fd35;
	add.s32 	%r68, %r104, 10;
	selp.b32 	%r69, %r68, %r67, %p14;
	selp.f64 	%fd37, %fd36, %fd35, %p14;
	ld.global.f64 	%fd38, [%rd14+88];
	setp.gt.f64 	%p15, %fd38, %fd37;
	add.s32 	%r70, %r104, 11;
	selp.b32 	%r71, %r70, %r69, %p15;
	selp.f64 	%fd39, %fd38, %fd37, %p15;
	ld.global.f64 	%fd40, [%rd14+96];
	setp.gt.f64 	%p16, %fd40, %fd39;
	add.s32 	%r72, %r104, 12;
	selp.b32 	%r73, %r72, %r71, %p16;
	selp.f64 	%fd41, %fd40, %fd39, %p16;
	ld.global.f64 	%fd42, [%rd14+104];
	setp.gt.f64 	%p17, %fd42, %fd41;
	add.s32 	%r74, %r104, 13;
	selp.b32 	%r75, %r74, %r73, %p17;
	selp.f64 	%fd43, %fd42, %fd41, %p17;
	ld.global.f64 	%fd44, [%rd14+112];
	setp.gt.f64 	%p18, %fd44, %fd43;
	add.s32 	%r76, %r104, 14;
	selp.b32 	%r77, %r76, %r75, %p18;
	selp.f64 	%fd45, %fd44, %fd43, %p18;
	ld.global.f64 	%fd46, [%rd14+120];
	setp.gt.f64 	%p19, %fd46, %fd45;
	add.s32 	%r78, %r104, 15;
	selp.b32 	%r119, %r78, %r77, %p19;
	selp.f64 	%fd80, %fd46, %fd45, %p19;
	add.s32 	%r103, %r103, 16;
	add.s32 	%r104, %r104, 16;
	setp.ne.s32 	%p20, %r104, %r110;
	@%p20 bra 	$L__BB1_4;
$L__BB1_5:
	setp.eq.s32 	%p21, %r6, 0;
	@%p21 bra 	$L__BB1_14;
	and.b32  	%r17, %r5, 7;
	setp.lt.u32 	%p22, %r6, 8;
	@%p22 bra 	$L__BB1_8;
	add.s32 	%r80, %r110, %r2;
	mul.wide.s32 	%rd15, %r80, 8;
	add.s64 	%rd16, %rd1, %rd15;
	ld.global.f64 	%fd48, [%rd16];
	setp.gt.f64 	%p23, %fd48, %fd80;
	selp.b32 	%r81, %r110, %r119, %p23;
	selp.f64 	%fd49, %fd48, %fd80, %p23;
	add.s32 	%r82, %r110, 1;
	ld.global.f64 	%fd50, [%rd16+8];
	setp.gt.f64 	%p24, %fd50, %fd49;
	selp.b32 	%r83, %r82, %r81, %p24;
	selp.f64 	%fd51, %fd50, %fd49, %p24;
	add.s32 	%r84, %r110, 2;
	ld.global.f64 	%fd52, [%rd16+16];
	setp.gt.f64 	%p25, %fd52, %fd51;
	selp.b32 	%r85, %r84, %r83, %p25;
	selp.f64 	%fd53, %fd52, %fd51, %p25;
	add.s32 	%r86, %r110, 3;
	ld.global.f64 	%fd54, [%rd16+24];
	setp.gt.f64 	%p26, %fd54, %fd53;
	selp.b32 	%r87, %r86, %r85, %p26;
	selp.f64 	%fd55, %fd54, %fd53, %p26;
	add.s32 	%r88, %r110, 4;
	ld.global.f64 	%fd56, [%rd16+32];
	setp.gt.f64 	%p27, %fd56, %fd55;
	selp.b32 	%r89, %r88, %r87, %p27;
	selp.f64 	%fd57, %fd56, %fd55, %p27;
	add.s32 	%r90, %r110, 5;
	ld.global.f64 	%fd58, [%rd16+40];
	setp.gt.f64 	%p28, %fd58, %fd57;
	selp.b32 	%r91, %r90, %r89, %p28;
	selp.f64 	%fd59, %fd58, %fd57, %p28;
	add.s32 	%r92, %r110, 6;
	ld.global.f64 	%fd60, [%rd16+48];
	setp.gt.f64 	%p29, %fd60, %fd59;
	selp.b32 	%r93, %r92, %r91, %p29;
	selp.f64 	%fd61, %fd60, %fd59, %p29;
	add.s32 	%r94, %r110, 7;
	ld.global.f64 	%fd62, [%rd16+56];
	setp.gt.f64 	%p30, %fd62, %fd61;
	selp.b32 	%r119, %r94, %r93, %p30;
	selp.f64 	%fd80, %fd62, %fd61, %p30;
	add.s32 	%r110, %r110, 8;
$L__BB1_8:
	setp.eq.s32 	%p31, %r17, 0;
	@%p31 bra 	$L__BB1_14;
	and.b32  	%r23, %r5, 3;
	setp.lt.u32 	%p32, %r17, 4;
	@%p32 bra 	$L__BB1_11;
	add.s32 	%r96, %r110, %r2;
	mul.wide.s32 	%rd17, %r96, 8;
	add.s64 	%rd18, %rd1, %rd17;
	ld.global.f64 	%fd64, [%rd18];
	setp.gt.f64 	%p33, %fd64, %fd80;
	selp.b32 	%r97, %r110, %r119, %p33;
	selp.f64 	%fd65, %fd64, %fd80, %p33;
	add.s32 	%r98, %r110, 1;
	ld.global.f64 	%fd66, [%rd18+8];
	setp.gt.f64 	%p34, %fd66, %fd65;
	selp.b32 	%r99, %r98, %r97, %p34;
	selp.f64 	%fd67, %fd66, %fd65, %p34;
	add.s32 	%r100, %r110, 2;
	ld.global.f64 	%fd68, [%rd18+16];
	setp.gt.f64 	%p35, %fd68, %fd67;
	selp.b32 	%r101, %r100, %r99, %p35;
	selp.f64 	%fd69, %fd68, %fd67, %p35;
	add.s32 	%r102, %r110, 3;
	ld.global.f64 	%fd70, [%rd18+24];
	setp.gt.f64 	%p36, %fd70, %fd69;
	selp.b32 	%r119, %r102, %r101, %p36;
	selp.f64 	%fd80, %fd70, %fd69, %p36;
	add.s32 	%r110, %r110, 4;
$L__BB1_11:
	setp.eq.s32 	%p37, %r23, 0;
	@%p37 bra 	$L__BB1_14;
	add.s32 	%r116, %r110, %r2;
	neg.s32 	%r115, %r23;
$L__BB1_13:
	.pragma "nounroll";
	mul.wide.s32 	%rd19, %r116, 8;
	add.s64 	%rd20, %rd1, %rd19;
	ld.global.f64 	%fd71, [%rd20];
	setp.gt.f64 	%p38, %fd71, %fd80;
	selp.b32 	%r119, %r110, %r119, %p38;
	selp.f64 	%fd80, %fd71, %fd80, %p38;
	add.s32 	%r110, %r110, 1;
	add.s32 	%r116, %r116, 1;
	add.s32 	%r115, %r115, 1;
	setp.ne.s32 	%p39, %r115, 0;
	@%p39 bra 	$L__BB1_13;
$L__BB1_14:
	cvta.to.global.u64 	%rd21, %rd3;
	mul.wide.u32 	%rd22, %r1, 8;
	add.s64 	%rd23, %rd21, %rd22;
	st.global.f64 	[%rd23], %fd80;
	st.global.u32 	[%rd2], %r119;
$L__BB1_15:
	ret;

}
	// .globl	_ZN5mopmc9functions4cuda9maxValue2EPKdPdPKiPiS7_i
.visible .entry _ZN5mopmc9functions4cuda9maxValue2EPKdPdPKiPiS7_i(
	.param .u64 .ptr .align 1 _ZN5mopmc9functions4cuda9maxValue2EPKdPdPKiPiS7_i_param_0,
	.param .u64 .ptr .align 1 _ZN5mopmc9functions4cuda9maxValue2EPKdPdPKiPiS7_i_param_1,
	.param .u64 .ptr .align 1 _ZN5mopmc9functions4cuda9maxValue2EPKdPdPKiPiS7_i_param_2,
	.param .u64 .ptr .align 1 _ZN5mopmc9functions4cuda9maxValue2EPKdPdPKiPiS7_i_param_3,
	.param .u64 .ptr .align 1 _ZN5mopmc9functions4cuda9maxValue2EPKdPdPKiPiS7_i_param_4,
	.param .u32 _ZN5mopmc9functions4cuda9maxValue2EPKdPdPKiPiS7_i_param_5
)
{
	.reg .pred 	%p<64>;
	.reg .b32 	%r<174>;
	.reg .b64 	%rd<34>;
	.reg .b64 	%fd<81>;

	ld.param.u64 	%rd7, [_ZN5mopmc9functions4cuda9maxValue2EPKdPdPKiPiS7_i_param_0];
	ld.param.u64 	%rd4, [_ZN5mopmc9functions4cuda9maxValue2EPKdPdPKiPiS7_i_param_1];
	ld.param.u64 	%rd5, [_ZN5mopmc9functions4cuda9maxValue2EPKdPdPKiPiS7_i_param_2];
	ld.param.u64 	%rd6, [_ZN5mopmc9functions4cuda9maxValue2EPKdPdPKiPiS7_i_param_3];
	ld.param.u64 	%rd8, [_ZN5mopmc9functions4cuda9maxValue2EPKdPdPKiPiS7_i_param_4];
	ld.param.u32 	%r55, [_ZN5mopmc9functions4cuda9maxValue2EPKdPdPKiPiS7_i_param_5];
	cvta.to.global.u64 	%rd1, %rd8;
	cvta.to.global.u64 	%rd2, %rd7;
	mov.u32 	%r56, %tid.x;
	mov.u32 	%r57, %ctaid.x;
	mov.u32 	%r58, %ntid.x;
	mad.lo.s32 	%r1, %r57, %r58, %r56;
	setp.ge.u32 	%p1, %r1, %r55;
	@%p1 bra 	$L__BB2_26;
	cvta.to.global.u64 	%rd9, %rd6;
	cvta.to.global.u64 	%rd10, %rd5;
	mul.wide.u32 	%rd11, %r1, 4;
	add.s64 	%rd12, %rd10, %rd11;
	ld.global.u32 	%r2, [%rd12];
	ld.global.u32 	%r3, [%rd12+4];
	add.s64 	%rd3, %rd9, %rd11;
	ld.global.u32 	%r167, [%rd3];
	add.s32 	%r59, %r167, %r2;
	mul.wide.s32 	%rd13, %r59, 8;
	add.s64 	%rd14, %rd2, %rd13;
	ld.global.f64 	%fd80, [%rd14];
	sub.s32 	%r5, %r3, %r2;
	setp.lt.s32 	%p2, %r5, 1;
	@%p2 bra 	$L__BB2_14;
	and.b32  	%r6, %r5, 15;
	sub.s32 	%r62, %r2, %r3;
	setp.gt.u32 	%p3, %r62, -16;
	mov.b32 	%r158, 0;
	@%p3 bra 	$L__BB2_5;
	and.b32  	%r158, %r5, 2147483632;
	mov.b32 	%r152, 0;
	mov.u32 	%r151, %r2;
$L__BB2_4:
	.pragma "nounroll";
	mul.wide.s32 	%rd15, %r151, 8;
	add.s64 	%rd16, %rd2, %rd15;
	ld.global.f64 	%fd16, [%rd16];
	setp.gt.f64 	%p4, %fd16, %fd80;
	selp.b32 	%r64, %r152, %r167, %p4;
	selp.f64 	%fd17, %fd16, %fd80, %p4;
	ld.global.f64 	%fd18, [%rd16+8];
	setp.gt.f64 	%p5, %fd18, %fd17;
	add.s32 	%r65, %r152, 1;
	selp.b32 	%r66, %r65, %r64, %p5;
	selp.f64 	%fd19, %fd18, %fd17, %p5;
	ld.global.f64 	%fd20, [%rd16+16];
	setp.gt.f64 	%p6, %fd20, %fd19;
	add.s32 	%r67, %r152, 2;
	selp.b32 	%r68, %r67, %r66, %p6;
	selp.f64 	%fd21, %fd20, %fd19, %p6;
	ld.global.f64 	%fd22, [%rd16+24];
	setp.gt.f64 	%p7, %fd22, %fd21;
	add.s32 	%r69, %r152, 3;
	selp.b32 	%r70, %r69, %r68, %p7;
	selp.f64 	%fd23, %fd22, %fd21, %p7;
	ld.global.f64 	%fd24, [%rd16+32];
	setp.gt.f64 	%p8, %fd24, %fd23;
	add.s32 	%r71, %r152, 4;
	selp.b32 	%r72, %r71, %r70, %p8;
	selp.f64 	%fd25, %fd24, %fd23, %p8;
	ld.global.f64 	%fd26, [%rd16+40];
	setp.gt.f64 	%p9, %fd26, %fd25;
	add.s32 	%r73, %r152, 5;
	selp.b32 	%r74, %r73, %r72, %p9;
	selp.f64 	%fd27, %fd26, %fd25, %p9;
	ld.global.f64 	%fd28, [%rd16+48];
	setp.gt.f64 	%p10, %fd28, %fd27;
	add.s32 	%r75, %r152, 6;
	selp.b32 	%r76, %r75, %r74, %p10;
	selp.f64 	%fd29, %fd28, %fd27, %p10;
	ld.global.f64 	%fd30, [%rd16+56];
	setp.gt.f64 	%p11, %fd30, %fd29;
	add.s32 	%r77, %r152, 7;
	selp.b32 	%r78, %r77, %r76, %p11;
	selp.f64 	%fd31, %fd30, %fd29, %p11;
	ld.global.f64 	%fd32, [%rd16+64];
	setp.gt.f64 	%p12, %fd32, %fd31;
	add.s32 	%r79, %r152, 8;
	selp.b32 	%r80, %r79, %r78, %p12;
	selp.f64 	%fd33, %fd32, %fd31, %p12;
	ld.global.f64 	%fd34, [%rd16+72];
	setp.gt.f64 	%p13, %fd34, %fd33;
	add.s32 	%r81, %r152, 9;
	selp.b32 	%r82, %r81, %r80, %p13;
	selp.f64 	%fd35, %fd34, %fd33, %p13;
	ld.global.f64 	%fd36, [%rd16+80];
	setp.gt.f64 	%p14, %fd36, %fd35;
	add.s32 	%r83, %r152, 10;
	selp.b32 	%r84, %r83, %r82, %p14;
	selp.f64 	%fd37, %fd36, %fd35, %p14;
	ld.global.f64 	%fd38, [%rd16+88];
	setp.gt.f64 	%p15, %fd38, %fd37;
	add.s32 	%r85, %r152, 11;
	selp.b32 	%r86, %r85, %r84, %p15;
	selp.f64 	%fd39, %fd38, %fd37, %p15;
	ld.global.f64 	%fd40, [%rd16+96];
	setp.gt.f64 	%p16, %fd40, %fd39;
	add.s32 	%r87, %r152, 12;
	selp.b32 	%r88, %r87, %r86, %p16;
	selp.f64 	%fd41, %fd40, %fd39, %p16;
	ld.global.f64 	%fd42, [%rd16+104];
	setp.gt.f64 	%p17, %fd42, %fd41;
	add.s32 	%r89, %r152, 13;
	selp.b32 	%r90, %r89, %r88, %p17;
	selp.f64 	%fd43, %fd42, %fd41, %p17;
	ld.global.f64 	%fd44, [%rd16+112];
	setp.gt.f64 	%p18, %fd44, %fd43;
	add.s32 	%r91, %r152, 14;
	selp.b32 	%r92, %r91, %r90, %p18;
	selp.f64 	%fd45, %fd44, %fd43, %p18;
	ld.global.f64 	%fd46, [%rd16+120];
	setp.gt.f64 	%p19, %fd46, %fd45;
	add.s32 	%r93, %r152, 15;
	selp.b32 	%r167, %r93, %r92, %p19;
	selp.f64 	%fd80, %fd46, %fd45, %p19;
	add.s32 	%r151, %r151, 16;
	add.s32 	%r152, %r152, 16;
	setp.ne.s32 	%p20, %r152, %r158;
	@%p20 bra 	$L__BB2_4;
$L__BB2_5:
	setp.eq.s32 	%p21, %r6, 0;
	@%p21 bra 	$L__BB2_14;
	and.b32  	%r17, %r5, 7;
	setp.lt.u32 	%p22, %r6, 8;
	@%p22 bra 	$L__BB2_8;
	add.s32 	%r95, %r158, %r2;
	mul.wide.s32 	%rd17, %r95, 8;
	add.s64 	%rd18, %rd2, %rd17;
	ld.global.f64 	%fd48, [%rd18];
	setp.gt.f64 	%p23, %fd48, %fd80;
	selp.b32 	%r96, %r158, %r167, %p23;
	selp.f64 	%fd49, %fd48, %fd80, %p23;
	add.s32 	%r97, %r158, 1;
	ld.global.f64 	%fd50, [%rd18+8];
	setp.gt.f64 	%p24, %fd50, %fd49;
	selp.b32 	%r98, %r97, %r96, %p24;
	selp.f64 	%fd51, %fd50, %fd49, %p24;
	add.s32 	%r99, %r158, 2;
	ld.global.f64 	%fd52, [%rd18+16];
	setp.gt.f64 	%p25, %fd52, %fd51;
	selp.b32 	%r100, %r99, %r98, %p25;
	selp.f64 	%fd53, %fd52, %fd51, %p25;
	add.s32 	%r101, %r158, 3;
	ld.global.f64 	%fd54, [%rd18+24];
	setp.gt.f64 	%p26, %fd54, %fd53;
	selp.b32 	%r102, %r101, %r100, %p26;
	selp.f64 	%fd55, %fd54, %fd53, %p26;
	add.s32 	%r103, %r158, 4;
	ld.global.f64 	%fd56, [%rd18+32];
	setp.gt.f64 	%p27, %fd56, %fd55;
	selp.b32 	%r104, %r103, %r102, %p27;
	selp.f64 	%fd57, %fd56, %fd55, %p27;
	add.s32 	%r105, %r158, 5;
	ld.global.f64 	%fd58, [%rd18+40];
	setp.gt.f64 	%p28, %fd58, %fd57;
	selp.b32 	%r106, %r105, %r104, %p28;
	selp.f64 	%fd59, %fd58, %fd57, %p28;
	add.s32 	%r107, %r158, 6;
	ld.global.f64 	%fd60, [%rd18+48];
	setp.gt.f64 	%p29, %fd60, %fd59;
	selp.b32 	%r108, %r107, %r106, %p29;
	selp.f64 	%fd61, %fd60, %fd59, %p29;
	add.s32 	%r109, %r158, 7;
	ld.global.f64 	%fd62, [%rd18+56];
	setp.gt.f64 	%p30, %fd62, %fd61;
	selp.b32 	%r167, %r109, %r108, %p30;
	selp.f64 	%fd80, %fd62, %fd61, %p30;
	add.s32 	%r158, %r158, 8;
$L__BB2_8:
	setp.eq.s32 	%p31, %r17, 0;
	@%p31 bra 	$L__BB2_14;
	and.b32  	%r23, %r5, 3;
	setp.lt.u32 	%p32, %r17, 4;
	@%p32 bra 	$L__BB2_11;
	add.s32 	%r111, %r158, %r2;
	mul.wide.s32 	%rd19, %r111, 8;
	add.s64 	%rd20, %rd2, %rd19;
	ld.global.f64 	%fd64, [%rd20];
	setp.gt.f64 	%p33, %fd64, %fd80;
	selp.b32 	%r112, %r158, %r167, %p33;
	selp.f64 	%fd65, %fd64, %fd80, %p33;
	add.s32 	%r113, %r158, 1;
	ld.global.f64 	%fd66, [%rd20+8];
	setp.gt.f64 	%p34, %fd66, %fd65;
	selp.b32 	%r114, %r113, %r112, %p34;
	selp.f64 	%fd67, %fd66, %fd65, %p34;
	add.s32 	%r115, %r158, 2;
	ld.global.f64 	%fd68, [%rd20+16];
	setp.gt.f64 	%p35, %fd68, %fd67;
	selp.b32 	%r116, %r115, %r114, %p35;
	selp.f64 	%fd69, %fd68, %fd67, %p35;
	add.s32 	%r117, %r158, 3;
	ld.global.f64 	%fd70, [%rd20+24];
	setp.gt.f64 	%p36, %fd70, %fd69;
	selp.b32 	%r167, %r117, %r116, %p36;
	selp.f64 	%fd80, %fd70, %fd69, %p36;
	add.s32 	%r158, %r158, 4;
$L__BB2_11:
	setp.eq.s32 	%p37, %r23, 0;
	@%p37 bra 	$L__BB2_14;
	add.s32 	%r164, %r158, %r2;
	neg.s32 	%r163, %r23;
$L__BB2_13:
	.pragma "nounroll";
	mul.wide.s32 	%rd21, %r164, 8;
	add.s64 	%rd22, %rd2, %rd21;
	ld.global.f64 	%fd71, [%rd22];
	setp.gt.f64 	%p38, %fd71, %fd80;
	selp.b32 	%r167, %r158, %r167, %p38;
	selp.f64 	%fd80, %fd71, %fd80, %p38;
	add.s32 	%r158, %r158, 1;
	add.s32 	%r164, %r164, 1;
	add.s32 	%r163, %r163, 1;
	setp.ne.s32 	%p39, %r163, 0;
	@%p39 bra 	$L__BB2_13;
$L__BB2_14:
	setp.lt.s32 	%p40, %r5, 1;
	cvta.to.global.u64 	%rd23, %rd4;
	mul.wide.u32 	%rd24, %r1, 8;
	add.s64 	%rd25, %rd23, %rd24;
	st.global.f64 	[%rd25], %fd80;
	st.global.u32 	[%rd3], %r167;
	@%p40 bra 	$L__BB2_26;
	and.b32  	%r40, %r5, 7;
	sub.s32 	%r119, %r2, %r3;
	setp.gt.u32 	%p41, %r119, -8;
	mov.b32 	%r172, 0;
	@%p41 bra 	$L__BB2_18;
	and.b32  	%r172, %r5, 2147483640;
	neg.s32 	%r168, %r167;
	mov.b32 	%r170, 0;
	mov.u32 	%r169, %r2;
$L__BB2_17:
	.pragma "nounroll";
	setp.eq.s32 	%p42, %r168, 0;
	selp.u32 	%r121, 1, 0, %p42;
	mul.wide.s32 	%rd26, %r169, 4;
	add.s64 	%rd27, %rd1, %rd26;
	st.global.u32 	[%rd27], %r121;
	add.s32 	%r122, %r170, 1;
	setp.eq.s32 	%p43, %r122, %r167;
	selp.u32 	%r123, 1, 0, %p43;
	st.global.u32 	[%rd27+4], %r123;
	add.s32 	%r124, %r170, 2;
	setp.eq.s32 	%p44, %r124, %r167;
	selp.u32 	%r125, 1, 0, %p44;
	st.global.u32 	[%rd27+8], %r125;
	add.s32 	%r126, %r170, 3;
	setp.eq.s32 	%p45, %r126, %r167;
	selp.u32 	%r127, 1, 0, %p45;
	st.global.u32 	[%rd27+12], %r127;
	add.s32 	%r128, %r170, 4;
	setp.eq.s32 	%p46, %r128, %r167;
	selp.u32 	%r129, 1, 0, %p46;
	st.global.u32 	[%rd27+16], %r129;
	add.s32 	%r130, %r170, 5;
	setp.eq.s32 	%p47, %r130, %r167;
	selp.u32 	%r131, 1, 0, %p47;
	st.global.u32 	[%rd27+20], %r131;
	add.s32 	%r132, %r170, 6;
	setp.eq.s32 	%p48, %r132, %r167;
	selp.u32 	%r133, 1, 0, %p48;
	st.global.u32 	[%rd27+24], %r133;
	add.s32 	%r134, %r170, 7;
	setp.eq.s32 	%p49, %r134, %r167;
	selp.u32 	%r135, 1, 0, %p49;
	st.global.u32 	[%rd27+28], %r135;
	add.s32 	%r170, %r170, 8;
	add.s32 	%r169, %r169, 8;
	add.s32 	%r168, %r168, 8;
	setp.ne.s32 	%p50, %r170, %r172;
	@%p50 bra 	$L__BB2_17;
$L__BB2_18:
	setp.eq.s32 	%p51, %r40, 0;
	@%p51 bra 	$L__BB2_26;
	and.b32  	%r50, %r5, 3;
	setp.lt.u32 	%p52, %r40, 4;
	@%p52 bra 	$L__BB2_21;
	setp.eq.s32 	%p53, %r172, %r167;
	selp.u32 	%r136, 1, 0, %p53;
	add.s32 	%r137, %r172, %r2;
	mul.wide.s32 	%rd28, %r137, 4;
	add.s64 	%rd29, %rd1, %rd28;
	st.global.u32 	[%rd29], %r136;
	add.s32 	%r138, %r172, 1;
	setp.eq.s32 	%p54, %r138, %r167;
	selp.u32 	%r139, 1, 0, %p54;
	st.global.u32 	[%rd29+4], %r139;
	add.s32 	%r140, %r172, 2;
	setp.eq.s32 	%p55, %r140, %r167;
	selp.u32 	%r141, 1, 0, %p55;
	st.global.u32 	[%rd29+8], %r141;
	add.s32 	%r142, %r172, 3;
	setp.eq.s32 	%p56, %r142, %r167;
	selp.u32 	%r143, 1, 0, %p56;
	st.global.u32 	[%rd29+12], %r143;
	add.s32 	%r172, %r172, 4;
$L__BB2_21:
	setp.eq.s32 	%p57, %r50, 0;
	@%p57 bra 	$L__BB2_26;
	setp.eq.s32 	%p58, %r50, 1;
	@%p58 bra 	$L__BB2_24;
	setp.eq.s32 	%p59, %r172, %r167;
	selp.u32 	%r144, 1, 0, %p59;
	add.s32 	%r145, %r172, %r2;
	mul.wide.s32 	%rd30, %r145, 4;
	add.s64 	%rd31, %rd1, %rd30;
	st.global.u32 	[%rd31], %r144;
	add.s32 	%r146, %r172, 1;
	setp.eq.s32 	%p60, %r146, %r167;
	selp.u32 	%r147, 1, 0, %p60;
	st.global.u32 	[%rd31+4], %r147;
	add.s32 	%r172, %r172, 2;
$L__BB2_24:
	and.b32  	%r148, %r5, 1;
	setp.eq.b32 	%p61, %r148, 1;
	not.pred 	%p62, %p61;
	@%p62 bra 	$L__BB2_26;
	setp.eq.s32 	%p63, %r172, %r167;
	selp.u32 	%r149, 1, 0, %p63;
	add.s32 	%r150, %r172, %r2;
	mul.wide.s32 	%rd32, %r150, 4;
	add.s64 	%rd33, %rd1, %rd32;
	st.global.u32 	[%rd33], %r149;
$L__BB2_26:
	ret;

}
	// .globl	_ZN5mopmc9functions4cuda3absEPKdi
.visible .entry _ZN5mopmc9functions4cuda3absEPKdi(
	.param .u64 .ptr .align 1 _ZN5mopmc9functions4cuda3absEPKdi_param_0,
	.param .u32 _ZN5mopmc9functions4cuda3absEPKdi_param_1
)
{


	ret;

}


// ===== COMPILED SASS (sm_100) =====

	.target	sm_100

	.elftype	@"ET_EXEC"


//--------------------- .note.nv.tkinfo           --------------------------
	.section	.note.nv.tkinfo,"",@"SHT_NOTE"
	.sectionflags	@"SHF_NOTE_NV_TKINFO"
	.tkinfo
        /*0018*/ 	.word	0x00000002
        /*0030*/ 	.string	""
        /*0030*/ 	.string	"ptxas"
        /*0030*/ 	.string	"Cuda compilation tools, release 13.0, V13.0.88"
        /*0030*/ 	.string	"Build cuda_13.0.r13.0/compiler.36424714_0"
        /*0030*/ 	.string	"-arch sm_100 -m 64 "



//--------------------- .note.nv.cuinfo           --------------------------
	.section	.note.nv.cuinfo,"",@"SHT_NOTE"
	.sectionflags	@"SHF_NOTE_NV_CUINFO"
        /*0018*/ 	.short	0x0002
        /*001a*/ 	.short	0x0064
        /*001c*/ 	.short	0x0082
	.zero		2


//--------------------- .nv.info                  --------------------------
	.section	.nv.info,"",@"SHT_CUDA_INFO"
	.align	4


	//----- nvinfo : EIATTR_REGCOUNT
	.align		4
        /*0000*/ 	.byte	0x04, 0x2f
        /*0002*/ 	.short	(.L_1 - .L_0)
	.align		4
.L_0:
        /*0004*/ 	.word	index@(_ZN5mopmc9functions4cuda9aggregateEPKdS3_Pdii)
        /*0008*/ 	.word	0x00000020


	//----- nvinfo : EIATTR_FRAME_SIZE
	.align		4
.L_1:
        /*000c*/ 	.byte	0x04, 0x11
        /*000e*/ 	.short	(.L_3 - .L_2)
	.align		4
.L_2:
        /*0010*/ 	.word	index@(_ZN5mopmc9functions4cuda9aggregateEPKdS3_Pdii)
        /*0014*/ 	.word	0x00000000


	//----- nvinfo : EIATTR_REGCOUNT
	.align		4
.L_3:
        /*0018*/ 	.byte	0x04, 0x2f
        /*001a*/ 	.short	(.L_5 - .L_4)
	.align		4
.L_4:
        /*001c*/ 	.word	index@(_ZN5mopmc9functions4cuda9maxValue1EPKdPdPKiPiii)
        /*0020*/ 	.word	0x0000001f


	//----- nvinfo : EIATTR_FRAME_SIZE
	.align		4
.L_5:
        /*0024*/ 	.byte	0x04, 0x11
        /*0026*/ 	.short	(.L_7 - .L_6)
	.align		4
.L_6:
        /*0028*/ 	.word	index@(_ZN5mopmc9functions4cuda9maxValue1EPKdPdPKiPiii)
        /*002c*/ 	.word	0x00000000


	//----- nvinfo : EIATTR_REGCOUNT
	.align		4
.L_7:
        /*0030*/ 	.byte	0x04, 0x2f
        /*0032*/ 	.short	(.L_9 - .L_8)
	.align		4
.L_8:
        /*0034*/ 	.word	index@(_ZN5mopmc9functions4cuda9maxValue2EPKdPdPKiPiS7_i)
        /*0038*/ 	.word	0x00000020


	//----- nvinfo : EIATTR_FRAME_SIZE
	.align		4
.L_9:
        /*003c*/ 	.byte	0x04, 0x11
        /*003e*/ 	.short	(.L_11 - .L_10)
	.align		4
.L_10:
        /*0040*/ 	.word	index@(_ZN5mopmc9functions4cuda9maxValue2EPKdPdPKiPiS7_i)
        /*0044*/ 	.word	0x00000000


	//----- nvinfo : EIATTR_REGCOUNT
	.align		4
.L_11:
        /*0048*/ 	.byte	0x04, 0x2f
        /*004a*/ 	.short	(.L_13 - .L_12)
	.align		4
.L_12:
        /*004c*/ 	.word	index@(_ZN5mopmc9functions4cuda3absEPKdi)
        /*0050*/ 	.word	0x00000004


	//----- nvinfo : EIATTR_FRAME_SIZE
	.align		4
.L_13:
        /*0054*/ 	.byte	0x04, 0x11
        /*0056*/ 	.short	(.L_15 - .L_14)
	.align		4
.L_14:
        /*0058*/ 	.word	index@(_ZN5mopmc9functions4cuda3absEPKdi)
        /*005c*/ 	.word	0x00000000


	//----- nvinfo : EIATTR_MIN_STACK_SIZE
	.align		4
.L_15:
        /*0060*/ 	.byte	0x04, 0x12
        /*0062*/ 	.short	(.L_17 - .L_16)
	.align		4
.L_16:
        /*0064*/ 	.word	index@(_ZN5mopmc9functions4cuda3absEPKdi)
        /*0068*/ 	.word	0x00000000


	//----- nvinfo : EIATTR_MIN_STACK_SIZE
	.align		4
.L_17:
        /*006c*/ 	.byte	0x04, 0x12
        /*006e*/ 	.short	(.L_19 - .L_18)
	.align		4
.L_18:
        /*0070*/ 	.word	index@(_ZN5mopmc9functions4cuda9maxValue2EPKdPdPKiPiS7_i)
        /*0074*/ 	.word	0x00000000


	//----- nvinfo : EIATTR_MIN_STACK_SIZE
	.align		4
.L_19:
        /*0078*/ 	.byte	0x04, 0x12
        /*007a*/ 	.short	(.L_21 - .L_20)
	.align		4
.L_20:
        /*007c*/ 	.word	index@(_ZN5mopmc9functions4cuda9maxValue1EPKdPdPKiPiii)
        /*0080*/ 	.word	0x00000000


	//----- nvinfo : EIATTR_MIN_STACK_SIZE
	.align		4
.L_21:
        /*0084*/ 	.byte	0x04, 0x12
        /*0086*/ 	.short	(.L_23 - .L_22)
	.align		4
.L_22:
        /*0088*/ 	.word	index@(_ZN5mopmc9functions4cuda9aggregateEPKdS3_Pdii)
        /*008c*/ 	.word	0x00000000
.L_23:


//--------------------- .nv.compat                --------------------------
	.section	.nv.compat,"",@"SHT_CUDA_COMPAT_INFO"
	.align	4
        /*0000*/ 	.byte	0x02, 0x09, 0x00, 0x00, 0x02, 0x02, 0x01, 0x00, 0x02, 0x05, 0x05, 0x00, 0x03, 0x07, 0x01, 0x01
        /*0010*/ 	.byte	0x02, 0x03, 0x00, 0x00, 0x02, 0x06, 0x01, 0x00, 0x04, 0x0b, 0x08, 0x00, 0x01, 0x00, 0x00, 0x00
        /*0020*/ 	.byte	0x00, 0x00, 0x00, 0x00


//--------------------- .nv.info._ZN5mopmc9functions4cuda3absEPKdi --------------------------
	.section	.nv.info._ZN5mopmc9functions4cuda3absEPKdi,"",@"SHT_CUDA_INFO"
	.sectionflags	@""
	.align	4


	//----- nvinfo : EIATTR_CUDA_API_VERSION
	.align		4
        /*0000*/ 	.byte	0x04, 0x37
        /*0002*/ 	.short	(.L_25 - .L_24)
.L_24:
        /*0004*/ 	.word	0x00000082


	//----- nvinfo : EIATTR_KPARAM_INFO
	.align		4
.L_25:
        /*0008*/ 	.byte	0x04, 0x17
        /*000a*/ 	.short	(.L_27 - .L_26)
.L_26:
        /*000c*/ 	.word	0x00000000
        /*0010*/ 	.short	0x0001
        /*0012*/ 	.short	0x0008
        /*0014*/ 	.byte	0x00, 0xf0, 0x11, 0x00


	//----- nvinfo : EIATTR_KPARAM_INFO
	.align		4
.L_27:
        /*0018*/ 	.byte	0x04, 0x17
        /*001a*/ 	.short	(.L_29 - .L_28)
.L_28:
        /*001c*/ 	.word	0x00000000
        /*0020*/ 	.short	0x0000
        /*0022*/ 	.short	0x0000
        /*0024*/ 	.byte	0x00, 0xf5, 0x21, 0x00


	//----- nvinfo : EIATTR_SPARSE_MMA_MASK
	.align		4
.L_29:
        /*0028*/ 	.byte	0x03, 0x50
        /*002a*/ 	.short	0x0000


	//----- nvinfo : EIATTR_MAXREG_COUNT
	.align		4
        /*002c*/ 	.byte	0x03, 0x1b
        /*002e*/ 	.short	0x00ff


	//----- nvinfo : EIATTR_MERCURY_ISA_VERSION
	.align		4
        /*0030*/ 	.byte	0x03, 0x5f
        /*0032*/ 	.short	0x0101


	//----- nvinfo : EIATTR_VRC_CTA_INIT_COUNT
	.align		4
        /*0034*/ 	.byte	0x02, 0x4a
	.zero		1
	.zero		1


	//----- nvinfo : EIATTR_EXIT_INSTR_OFFSETS
	.align		4
        /*0038*/ 	.byte	0x04, 0x1c
        /*003a*/ 	.short	(.L_31 - .L_30)


	//   ....[0]....
.L_30:
        /*003c*/ 	.word	0x00000010


	//----- nvinfo : EIATTR_CBANK_PARAM_SIZE
	.align		4
.L_31:
        /*0040*/ 	.byte	0x03, 0x19
        /*0042*/ 	.short	0x000c


	//----- nvinfo : EIATTR_PARAM_CBANK
	.align		4
        /*0044*/ 	.byte	0x04, 0x0a
        /*0046*/ 	.short	(.L_33 - .L_32)
	.align		4
.L_32:
        /*0048*/ 	.word	index@(.nv.constant0._ZN5mopmc9functions4cuda3absEPKdi)
        /*004c*/ 	.short	0x0380
        /*004e*/ 	.short	0x000c


	//----- nvinfo : EIATTR_SW_WAR
	.align		4
.L_33:
        /*0050*/ 	.byte	0x04, 0x36
        /*0052*/ 	.short	(.L_35 - .L_34)
.L_34:
        /*0054*/ 	.word	0x00000008
.L_35:


//--------------------- .nv.info._ZN5mopmc9functions4cuda9maxValue2EPKdPdPKiPiS7_i --------------------------
	.section	.nv.info._ZN5mopmc9functions4cuda9maxValue2EPKdPdPKiPiS7_i,"",@"SHT_CUDA_INFO"
	.sectionflags	@""
	.align	4


	//----- nvinfo : EIATTR_CUDA_API_VERSION
	.align		4
        /*0000*/ 	.byte	0x04, 0x37
        /*0002*/ 	.short	(.L_37 - .L_36)
.L_36:
        /*0004*/ 	.word	0x00000082


	//----- nvinfo : EIATTR_KPARAM_INFO
	.align		4
.L_37:
        /*0008*/ 	.byte	0x04, 0x17
        /*000a*/ 	.short	(.L_39 - .L_38)
.L_38:
        /*000c*/ 	.word	0x00000000
        /*0010*/ 	.short	0x0005
        /*0012*/ 	.short	0x0028
        /*0014*/ 	.byte	0x00, 0xf0, 0x11, 0x00


	//----- nvinfo : EIATTR_KPARAM_INFO
	.align		4
.L_39:
        /*0018*/ 	.byte	0x04, 0x17
        /*001a*/ 	.short	(.L_41 - .L_40)
.L_40:
        /*001c*/ 	.word	0x00000000
        /*0020*/ 	.short	0x0004
        /*0022*/ 	.short	0x0020
        /*0024*/ 	.byte	0x00, 0xf5, 0x21, 0x00


	//----- nvinfo : EIATTR_KPARAM_INFO
	.align		4
.L_41:
        /*0028*/ 	.byte	0x04, 0x17
        /*002a*/ 	.short	(.L_43 - .L_42)
.L_42:
        /*002c*/ 	.word	0x00000000
        /*0030*/ 	.short	0x0003
        /*0032*/ 	.short	0x0018
        /*0034*/ 	.byte	0x00, 0xf5, 0x21, 0x00


	//----- nvinfo : EIATTR_KPARAM_INFO
	.align		4
.L_43:
        /*0038*/ 	.byte	0x04, 0x17
        /*003a*/ 	.short	(.L_45 - .L_44)
.L_44:
        /*003c*/ 	.word	0x00000000
        /*0040*/ 	.short	0x0002
        /*0042*/ 	.short	0x0010
        /*0044*/ 	.byte	0x00, 0xf5, 0x21, 0x00


	//----- nvinfo : EIATTR_KPARAM_INFO
	.align		4
.L_45:
        /*0048*/ 	.byte	0x04, 0x17
        /*004a*/ 	.short	(.L_47 - .L_46)
.L_46:
        /*004c*/ 	.word	0x00000000
        /*0050*/ 	.short	0x0001
        /*0052*/ 	.short	0x0008
        /*0054*/ 	.byte	0x00, 0xf5, 0x21, 0x00


	//----- nvinfo : EIATTR_KPARAM_INFO
	.align		4
.L_47:
        /*0058*/ 	.byte	0x04, 0x17
        /*005a*/ 	.short	(.L_49 - .L_48)
.L_48:
        /*005c*/ 	.word	0x00000000
        /*0060*/ 	.short	0x0000
        /*0062*/ 	.short	0x0000
        /*0064*/ 	.byte	0x00, 0xf5, 0x21, 0x00


	//----- nvinfo : EIATTR_SPARSE_MMA_MASK
	.align		4
.L_49:
        /*0068*/ 	.byte	0x03, 0x50
        /*006a*/ 	.short	0x0000


	//----- nvinfo : EIATTR_MAXREG_COUNT
	.align		4
        /*006c*/ 	.byte	0x03, 0x1b
        /*006e*/ 	.short	0x00ff


	//----- nvinfo : EIATTR_MERCURY_ISA_VERSION
	.align		4
        /*0070*/ 	.byte	0x03, 0x5f
        /*0072*/ 	.short	0x0101


	//----- nvinfo : EIATTR_VRC_CTA_INIT_COUNT
	.align		4
        /*0074*/ 	.byte	0x02, 0x4a
	.zero		1
	.zero		1


	//----- nvinfo : EIATTR_EXIT_INSTR_OFFSETS
	.align		4
        /*0078*/ 	.byte	0x04, 0x1c
        /*007a*/ 	.short	(.L_51 - .L_50)


	//   ....[0]....
.L_50:
        /*007c*/ 	.word	0x00000070


	//   ....[1]....
        /*0080*/ 	.word	0x00000db0


	//   ....[2]....
        /*0084*/ 	.word	0x000010e0


	//   ....[3]....
        /*0088*/ 	.word	0x00001280


	//   ....[4]....
        /*008c*/ 	.word	0x000013a0


	//   ....[5]....
        /*0090*/ 	.word	0x00001410


	//----- nvinfo : EIATTR_CRS_STACK_SIZE
	.align		4
.L_51:
        /*0094*/ 	.byte	0x04, 0x1e
        /*0096*/ 	.short	(.L_53 - .L_52)
.L_52:
        /*0098*/ 	.word	0x00000000


	//----- nvinfo : EIATTR_CBANK_PARAM_SIZE
	.align		4
.L_53:
        /*009c*/ 	.byte	0x03, 0x19
        /*009e*/ 	.short	0x002c


	//----- nvinfo : EIATTR_PARAM_CBANK
	.align		4
        /*00a0*/ 	.byte	0x04, 0x0a
        /*00a2*/ 	.short	(.L_55 - .L_54)
	.align		4
.L_54:
        /*00a4*/ 	.word	index@(.nv.constant0._ZN5mopmc9functions4cuda9maxValue2EPKdPdPKiPiS7_i)
        /*00a8*/ 	.short	0x0380
        /*00aa*/ 	.short	0x002c


	//----- nvinfo : EIATTR_SW_WAR
	.align		4
.L_55:
        /*00ac*/ 	.byte	0x04, 0x36
        /*00ae*/ 	.short	(.L_57 - .L_56)
.L_56:
        /*00b0*/ 	.word	0x00000008
.L_57:


//--------------------- .nv.info._ZN5mopmc9functions4cuda9maxValue1EPKdPdPKiPiii --------------------------
	.section	.nv.info._ZN5mopmc9functions4cuda9maxValue1EPKdPdPKiPiii,"",@"SHT_CUDA_INFO"
	.sectionflags	@""
	.align	4


	//----- nvinfo : EIATTR_CUDA_API_VERSION
	.align		4
        /*0000*/ 	.byte	0x04, 0x37
        /*0002*/ 	.short	(.L_59 - .L_58)
.L_58:
        /*0004*/ 	.word	0x00000082


	//----- nvinfo : EIATTR_KPARAM_INFO
	.align		4
.L_59:
        /*0008*/ 	.byte	0x04, 0x17
        /*000a*/ 	.short	(.L_61 - .L_60)
.L_60:
        /*000c*/ 	.word	0x00000000
        /*0010*/ 	.short	0x0005
        /*0012*/ 	.short	0x0024
        /*0014*/ 	.byte	0x00, 0xf0, 0x11, 0x00


	//----- nvinfo : EIATTR_KPARAM_INFO
	.align		4
.L_61:
        /*0018*/ 	.byte	0x04, 0x17
        /*001a*/ 	.short	(.L_63 - .L_62)
.L_62:
        /*001c*/ 	.word	0x00000000
        /*0020*/ 	.short	0x0004
        /*0022*/ 	.short	0x0020
        /*0024*/ 	.byte	0x00, 0xf0, 0x11, 0x00


	//----- nvinfo : EIATTR_KPARAM_INFO
	.align		4
.L_63:
        /*0028*/ 	.byte	0x04, 0x17
        /*002a*/ 	.short	(.L_65 - .L_64)
.L_64:
        /*002c*/ 	.word	0x00000000
        /*0030*/ 	.short	0x0003
        /*0032*/ 	.short	0x0018
        /*0034*/ 	.byte	0x00, 0xf5, 0x21, 0x00


	//----- nvinfo : EIATTR_KPARAM_INFO
	.align		4
.L_65:
        /*0038*/ 	.byte	0x04, 0x17
        /*003a*/ 	.short	(.L_67 - .L_66)
.L_66:
        /*003c*/ 	.word	0x00000000
        /*0040*/ 	.short	0x0002
        /*0042*/ 	.short	0x0010
        /*0044*/ 	.byte	0x00, 0xf5, 0x21, 0x00


	//----- nvinfo : EIATTR_KPARAM_INFO
	.align		4
.L_67:
        /*0048*/ 	.byte	0x04, 0x17
        /*004a*/ 	.short	(.L_69 - .L_68)
.L_68:
        /*004c*/ 	.word	0x00000000
        /*0050*/ 	.short	0x0001
        /*0052*/ 	.short	0x0008
        /*0054*/ 	.byte	0x00, 0xf5, 0x21, 0x00


	//----- nvinfo : EIATTR_KPARAM_INFO
	.align		4
.L_69:
        /*0058*/ 	.byte	0x04, 0x17
        /*005a*/ 	.short	(.L_71 - .L_70)
.L_70:
        /*005c*/ 	.word	0x00000000
        /*0060*/ 	.short	0x0000
        /*0062*/ 	.short	0x0000
        /*0064*/ 	.byte	0x00, 0xf5, 0x21, 0x00


	//----- nvinfo : EIATTR_SPARSE_MMA_MASK
	.align		4
.L_71:
        /*0068*/ 	.byte	0x03, 0x50
        /*006a*/ 	.short	0x0000


	//----- nvinfo : EIATTR_MAXREG_COUNT
	.align		4
        /*006c*/ 	.byte	0x03, 0x1b
        /*006e*/ 	.short	0x00ff


	//----- nvinfo : EIATTR_MERCURY_ISA_VERSION
	.align		4
        /*0070*/ 	.byte	0x03, 0x5f
        /*0072*/ 	.short	0x0101


	//----- nvinfo : EIATTR_VRC_CTA_INIT_COUNT
	.align		4
        /*0074*/ 	.byte	0x02, 0x4a
	.zero		1
	.zero		1


	//----- nvinfo : EIATTR_EXIT_INSTR_OFFSETS
	.align		4
        /*0078*/ 	.byte	0x04, 0x1c
        /*007a*/ 	.short	(.L_73 - .L_72)


	//   ....[0]....
.L_72:
        /*007c*/ 	.word	0x00000070


	//   ....[1]....
        /*0080*/ 	.word	0x00000db0


	//----- nvinfo : EIATTR_CRS_STACK_SIZE
	.align		4
.L_73:
        /*0084*/ 	.byte	0x04, 0x1e
        /*0086*/ 	.short	(.L_75 - .L_74)
.L_74:
        /*0088*/ 	.word	0x00000000


	//----- nvinfo : EIATTR_CBANK_PARAM_SIZE
	.align		4
.L_75:
        /*008c*/ 	.byte	0x03, 0x19
        /*008e*/ 	.short	0x0028


	//----- nvinfo : EIATTR_PARAM_CBANK
	.align		4
        /*0090*/ 	.byte	0x04, 0x0a
        /*0092*/ 	.short	(.L_77 - .L_76)
	.align		4
.L_76:
        /*0094*/ 	.word	index@(.nv.constant0._ZN5mopmc9functions4cuda9maxValue1EPKdPdPKiPiii)
        /*0098*/ 	.short	0x0380
        /*009a*/ 	.short	0x0028


	//----- nvinfo : EIATTR_SW_WAR
	.align		4
.L_77:
        /*009c*/ 	.byte	0x04, 0x36
        /*009e*/ 	.short	(.L_79 - .L_78)
.L_78:
        /*00a0*/ 	.word	0x00000008
.L_79:


//--------------------- .nv.info._ZN5mopmc9functions4cuda9aggregateEPKdS3_Pdii --------------------------
	.section	.nv.info._ZN5mopmc9functions4cuda9aggregateEPKdS3_Pdii,"",@"SHT_CUDA_INFO"
	.sectionflags	@""
	.align	4


	//----- nvinfo : EIATTR_CUDA_API_VERSION
	.align		4
        /*0000*/ 	.byte	0x04, 0x37
        /*0002*/ 	.short	(.L_81 - .L_80)
.L_80:
        /*0004*/ 	.word	0x00000082


	//----- nvinfo : EIATTR_KPARAM_INFO
	.align		4
.L_81:
        /*0008*/ 	.byte	0x04, 0x17
        /*000a*/ 	.short	(.L_83 - .L_82)
.L_82:
        /*000c*/ 	.word	0x00000000
        /*0010*/ 	.short	0x0004
        /*0012*/ 	.short	0x001c
        /*0014*/ 	.byte	0x00, 0xf0, 0x11, 0x00


	//----- nvinfo : EIATTR_KPARAM_INFO
	.align		4
.L_83:
        /*0018*/ 	.byte	0x04, 0x17
        /*001a*/ 	.short	(.L_85 - .L_84)
.L_84:
        /*001c*/ 	.word	0x00000000
        /*0020*/ 	.short	0x0003
        /*0022*/ 	.short	0x0018
        /*0024*/ 	.byte	0x00, 0xf0, 0x11, 0x00


	//----- nvinfo : EIATTR_KPARAM_INFO
	.align		4
.L_85:
        /*0028*/ 	.byte	0x04, 0x17
        /*002a*/ 	.short	(.L_87 - .L_86)
.L_86:
        /*002c*/ 	.word	0x00000000
        /*0030*/ 	.short	0x0002
        /*0032*/ 	.short	0x0010
        /*0034*/ 	.byte	0x00, 0xf5, 0x21, 0x00


	//----- nvinfo : EIATTR_KPARAM_INFO
	.align		4
.L_87:
        /*0038*/ 	.byte	0x04, 0x17
        /*003a*/ 	.short	(.L_89 - .L_88)
.L_88:
        /*003c*/ 	.word	0x00000000
        /*0040*/ 	.short	0x0001
        /*0042*/ 	.short	0x0008
        /*0044*/ 	.byte	0x00, 0xf5, 0x21, 0x00


	//----- nvinfo : EIATTR_KPARAM_INFO
	.align		4
.L_89:
        /*0048*/ 	.byte	0x04, 0x17
        /*004a*/ 	.short	(.L_91 - .L_90)
.L_90:
        /*004c*/ 	.word	0x00000000
        /*0050*/ 	.short	0x0000
        /*0052*/ 	.short	0x0000
        /*0054*/ 	.byte	0x00, 0xf5, 0x21, 0x00


	//----- nvinfo : EIATTR_SPARSE_MMA_MASK
	.align		4
.L_91:
        /*0058*/ 	.byte	0x03, 0x50
        /*005a*/ 	.short	0x0000


	//----- nvinfo : EIATTR_MAXREG_COUNT
	.align		4
        /*005c*/ 	.byte	0x03, 0x1b
        /*005e*/ 	.short	0x00ff


	//----- nvinfo : EIATTR_MERCURY_ISA_VERSION
	.align		4
        /*0060*/ 	.byte	0x03, 0x5f
        /*0062*/ 	.short	0x0101


	//----- nvinfo : EIATTR_VRC_CTA_INIT_COUNT
	.align		4
        /*0064*/ 	.byte	0x02, 0x4a
	.zero		1
	.zero		1


	//----- nvinfo : EIATTR_EXIT_INSTR_OFFSETS
	.align		4
        /*0068*/ 	.byte	0x04, 0x1c
        /*006a*/ 	.short	(.L_93 - .L_92)


	//   ....[0]....
.L_92:
        /*006c*/ 	.word	0x00000080


	//   ....[1]....
        /*0070*/ 	.word	0x000000f0


	//   ....[2]....
        /*0074*/ 	.word	0x000005e0


	//   ....[3]....
        /*0078*/ 	.word	0x000007f0


	//   ....[4]....
        /*007c*/ 	.word	0x00000940


	//   ....[5]....
        /*0080*/ 	.word	0x000009e0


	//----- nvinfo : EIATTR_CBANK_PARAM_SIZE
	.align		4
.L_93:
        /*0084*/ 	.byte	0x03, 0x19
        /*0086*/ 	.short	0x0020


	//----- nvinfo : EIATTR_PARAM_CBANK
	.align		4
        /*0088*/ 	.byte	0x04, 0x0a
        /*008a*/ 	.short	(.L_95 - .L_94)
	.align		4
.L_94:
        /*008c*/ 	.word	index@(.nv.constant0._ZN5mopmc9functions4cuda9aggregateEPKdS3_Pdii)
        /*0090*/ 	.short	0x0380
        /*0092*/ 	.short	0x0020


	//----- nvinfo : EIATTR_SW_WAR
	.align		4
.L_95:
        /*0094*/ 	.byte	0x04, 0x36
        /*0096*/ 	.short	(.L_97 - .L_96)
.L_96:
        /*0098*/ 	.word	0x00000008
.L_97:


//--------------------- .nv.callgraph             --------------------------
	.section	.nv.callgraph,"",@"SHT_CUDA_CALLGRAPH"
	.align	4
	.sectionentsize	8
	.align		4
        /*0000*/ 	.word	0x00000000
	.align		4
        /*0004*/ 	.word	0xffffffff
	.align		4
        /*0008*/ 	.word	0x00000000
	.align		4
        /*000c*/ 	.word	0xfffffffe
	.align		4
        /*0010*/ 	.word	0x00000000
	.align		4
        /*0014*/ 	.word	0xfffffffd
	.align		4
        /*0018*/ 	.word	0x00000000
	.align		4
        /*001c*/ 	.word	0xfffffffc


//--------------------- .text._ZN5mopmc9functions4cuda3absEPKdi --------------------------
	.section	.text._ZN5mopmc9functions4cuda3absEPKdi,"ax",@progbits
	.align	128
        .global         _ZN5mopmc9functions4cuda3absEPKdi
        .type           _ZN5mopmc9functions4cuda3absEPKdi,@function
        .size           _ZN5mopmc9functions4cuda3absEPKdi,(.L_x_35 - _ZN5mopmc9functions4cuda3absEPKdi)
        .other          _ZN5mopmc9functions4cuda3absEPKdi,@"STO_CUDA_ENTRY STV_DEFAULT"
_ZN5mopmc9functions4cuda3absEPKdi:
.text._ZN5mopmc9functions4cuda3absEPKdi:
[----:B------:R-:W-:Y:S01]  /*0000*/  LDC R1, c[0x0][0x37c] ;  /* 0x0000df00ff017b82 */ /* 0x000fe20000000800 */
[----:B------:R-:W-:Y:S05]  /*0010*/  EXIT ;  /* 0x000000000000794d */ /* 0x000fea0003800000 */
.L_x_0:
[----:B------:R-:W-:-:S00]  /*0020*/  BRA `(.L_x_0) ;  /* 0xfffffffc00fc7947 */ /* 0x000fc0000383ffff */
[----:B------:R-:W-:-:S00]  /*0030*/  NOP ;  /* 0x0000000000007918 */ /* 0x000fc00000000000 */
        /* <DEDUP_REMOVED lines=12> */
.L_x_35:


//--------------------- .text._ZN5mopmc9functions4cuda9maxValue2EPKdPdPKiPiS7_i --------------------------
	.section	.text._ZN5mopmc9functions4cuda9maxValue2EPKdPdPKiPiS7_i,"ax",@progbits
	.align	128
        .global         _ZN5mopmc9functions4cuda9maxValue2EPKdPdPKiPiS7_i
        .type           _ZN5mopmc9functions4cuda9maxValue2EPKdPdPKiPiS7_i,@function
        .size           _ZN5mopmc9functions4cuda9maxValue2EPKdPdPKiPiS7_i,(.L_x_36 - _ZN5mopmc9functions4cuda9maxValue2EPKdPdPKiPiS7_i)
        .other          _ZN5mopmc9functions4cuda9maxValue2EPKdPdPKiPiS7_i,@"STO_CUDA_ENTRY STV_DEFAULT"
_ZN5mopmc9functions4cuda9maxValue2EPKdPdPKiPiS7_i:
.text._ZN5mopmc9functions4cuda9maxValue2EPKdPdPKiPiS7_i:
[----:B------:R-:W-:Y:S01]  /*0000*/  LDC R1, c[0x0][0x37c] ;  /* 0x0000df00ff017b82 */ /* 0x000fe20000000800 */
[----:B------:R-:W0:Y:S07]  /*0010*/  S2R R2, SR_TID.X ;  /* 0x0000000000027919 */ /* 0x000e2e0000002100 */
[----:B------:R-:W0:Y:S01]  /*0020*/  S2UR UR4, SR_CTAID.X ;  /* 0x00000000000479c3 */ /* 0x000e220000002500 */
[----:B------:R-:W1:Y:S07]  /*0030*/  LDCU UR5, c[0x0][0x3a8] ;  /* 0x00007500ff0577ac */ /* 0x000e6e0008000800 */
[----:B------:R-:W0:Y:S02]  /*0040*/  LDC R3, c[0x0][0x360] ;  /* 0x0000d800ff037b82 */ /* 0x000e240000000800 */
[----:B0-----:R-:W-:-:S05]  /*0050*/  IMAD R2, R3, UR4, R2 ;  /* 0x0000000403027c24 */ /* 0x001fca000f8e0202 */
[----:B-1----:R-:W-:-:S13]  /*0060*/  ISETP.GE.U32.AND P0, PT, R2, UR5, PT ;  /* 0x0000000502007c0c */ /* 0x002fda000bf06070 */
[----:B------:R-:W-:Y:S05]  /*0070*/  @P0 EXIT ;  /* 0x000000000000094d */ /* 0x000fea0003800000 */
[----:B------:R-:W0:Y:S01]  /*0080*/  LDC.64 R12, c[0x0][0x390] ;  /* 0x0000e400ff0c7b82 */ /* 0x000e220000000a00 */
[----:B------:R-:W1:Y:S07]  /*0090*/  LDCU.64 UR4, c[0x0][0x358] ;  /* 0x00006b00ff0477ac */ /* 0x000e6e0008000a00 */
[----:B------:R-:W2:Y:S08]  /*00a0*/  LDC.64 R8, c[0x0][0x398] ;  /* 0x0000e600ff087b82 */ /* 0x000eb00000000a00 */
[----:B------:R-:W3:Y:S01]  /*00b0*/  LDC.64 R10, c[0x0][0x380] ;  /* 0x0000e000ff0a7b82 */ /* 0x000ee20000000a00 */
[----:B0-----:R-:W-:-:S05]  /*00c0*/  IMAD.WIDE.U32 R12, R2, 0x4, R12 ;  /* 0x00000004020c7825 */ /* 0x001fca00078e000c */
[----:B-1----:R-:W4:Y:S01]  /*00d0*/  LDG.E R3, desc[UR4][R12.64] ;  /* 0x000000040c037981 */ /* 0x002f22000c1e1900 */
[----:B--2---:R-:W-:-:S03]  /*00e0*/  IMAD.WIDE.U32 R8, R2, 0x4, R8 ;  /* 0x0000000402087825 */ /* 0x004fc600078e0008 */
[----:B------:R-:W2:Y:S04]  /*00f0*/  LDG.E R6, desc[UR4][R12.64+0x4] ;  /* 0x000004040c067981 */ /* 0x000ea8000c1e1900 */
[----:B------:R-:W4:Y:S02]  /*0100*/  LDG.E R0, desc[UR4][R8.64] ;  /* 0x0000000408007981 */ /* 0x000f24000c1e1900 */
[----:B----4-:R-:W-:-:S04]  /*0110*/  IMAD.IADD R19, R3, 0x1, R0 ;  /* 0x0000000103137824 */ /* 0x010fc800078e0200 */
[----:B---3--:R-:W-:-:S06]  /*0120*/  IMAD.WIDE R18, R19, 0x8, R10 ;  /* 0x0000000813127825 */ /* 0x008fcc00078e020a */
[----:B------:R-:W5:Y:S01]  /*0130*/  LDG.E.64 R18, desc[UR4][R18.64] ;  /* 0x0000000412127981 */ /* 0x000f62000c1e1b00 */
[----:B--2---:R-:W-:-:S05]  /*0140*/  IMAD.IADD R5, R6, 0x1, -R3 ;  /* 0x0000000106057824 */ /* 0x004fca00078e0a03 */
[----:B------:R-:W-:Y:S01]  /*0150*/  ISETP.GE.AND P0, PT, R5, 0x1, PT ;  /* 0x000000010500780c */ /* 0x000fe20003f06270 */
[----:B------:R-:W-:-:S12]  /*0160*/  BSSY.RECONVERGENT B0, `(.L_x_1) ;  /* 0x00000c0000007945 */ /* 0x000fd80003800200 */
[----:B------:R-:W-:Y:S05]  /*0170*/  @!P0 BRA `(.L_x_2) ;  /* 0x0000000800f88947 */ /* 0x000fea0003800000 */
[----:B------:R-:W-:Y:S01]  /*0180*/  IMAD.IADD R4, R3, 0x1, -R6 ;  /* 0x0000000103047824 */ /* 0x000fe200078e0a06 */
[----:B------:R-:W-:Y:S01]  /*0190*/  LOP3.LUT R7, R5, 0xf, RZ, 0xc0, !PT ;  /* 0x0000000f05077812 */ /* 0x000fe200078ec0ff */
[----:B------:R-:W-:Y:S01]  /*01a0*/  BSSY.RECONVERGENT B1, `(.L_x_3) ;  /* 0x000005d000017945 */ /* 0x000fe20003800200 */
[----:B------:R-:W-:Y:S02]  /*01b0*/  IMAD.MOV.U32 R26, RZ, RZ, RZ ;  /* 0x000000ffff1a7224 */ /* 0x000fe400078e00ff */
[----:B------:R-:W-:Y:S02]  /*01c0*/  ISETP.GT.U32.AND P2, PT, R4, -0x10, PT ;  /* 0xfffffff00400780c */ /* 0x000fe40003f44070 */
[----:B------:R-:W-:-:S11]  /*01d0*/  ISETP.NE.AND P1, PT, R7, RZ, PT ;  /* 0x000000ff0700720c */ /* 0x000fd60003f25270 */
[----:B------:R-:W-:Y:S05]  /*01e0*/  @P2 BRA `(.L_x_4) ;  /* 0x0000000400602947 */ /* 0x000fea0003800000 */
[----:B------:R-:W-:Y:S01]  /*01f0*/  LOP3.LUT R26, R5, 0x7ffffff0, RZ, 0xc0, !PT ;  /* 0x7ffffff0051a7812 */ /* 0x000fe200078ec0ff */
[----:B------:R-:W-:Y:S02]  /*0200*/  IMAD.MOV.U32 R27, RZ, RZ, RZ ;  /* 0x000000ffff1b7224 */ /* 0x000fe400078e00ff */
[----:B------:R-:W-:-:S07]  /*0210*/  IMAD.MOV.U32 R4, RZ, RZ, R3 ;  /* 0x000000ffff047224 */ /* 0x000fce00078e0003 */
.L_x_5:
[----:B------:R-:W-:-:S05]  /*0220*/  IMAD.WIDE R22, R4, 0x8, R10 ;  /* 0x0000000804167825 */ /* 0x000fca00078e020a */
[----:B------:R-:W2:Y:S04]  /*0230*/  LDG.E.64 R12, desc[UR4][R22.64] ;  /* 0x00000004160c7981 */ /* 0x000ea8000c1e1b00 */
[----:B------:R-:W3:Y:S04]  /*0240*/  LDG.E.64 R16, desc[UR4][R22.64+0x8] ;  /* 0x0000080416107981 */ /* 0x000ee8000c1e1b00 */
[----:B------:R-:W4:Y:S04]  /*0250*/  LDG.E.64 R14, desc[UR4][R22.64+0x10] ;  /* 0x00001004160e7981 */ /* 0x000f28000c1e1b00 */
[----:B------:R-:W4:Y:S04]  /*0260*/  LDG.E.64 R20, desc[UR4][R22.64+0x18] ;  /* 0x0000180416147981 */ /* 0x000f28000c1e1b00 */
[----:B------:R-:W4:Y:S01]  /*0270*/  LDG.E.64 R24, desc[UR4][R22.64+0x78] ;  /* 0x0000780416187981 */ /* 0x000f22000c1e1b00 */
[----:B--2--5:R-:W-:-:S06]  /*0280*/  DSETP.GT.AND P6, PT, R12, R18, PT ;  /* 0x000000120c00722a */ /* 0x024fcc0003fc4000 */
[----:B------:R-:W-:Y:S02]  /*0290*/  FSEL R12, R12, R18, P6 ;  /* 0x000000120c0c7208 */ /* 0x000fe40003000000 */
[----:B------:R-:W-:Y:S02]  /*02a0*/  FSEL R13, R13, R19, P6 ;  /* 0x000000130d0d7208 */ /* 0x000fe40003000000 */
[----:B------:R-:W2:Y:S04]  /*02b0*/  LDG.E.64 R18, desc[UR4][R22.64+0x20] ;  /* 0x0000200416127981 */ /* 0x000ea8000c1e1b00 */
[----:B---3--:R-:W-:-:S06]  /*02c0*/  DSETP.GT.AND P5, PT, R16, R12, PT ;  /* 0x0000000c1000722a */ /* 0x008fcc0003fa4000 */
[----:B------:R-:W-:Y:S02]  /*02d0*/  FSEL R12, R16, R12, P5 ;  /* 0x0000000c100c7208 */ /* 0x000fe40002800000 */
[----:B------:R-:W-:Y:S02]  /*02e0*/  FSEL R13, R17, R13, P5 ;  /* 0x0000000d110d7208 */ /* 0x000fe40002800000 */
[----:B------:R-:W3:Y:S04]  /*02f0*/  LDG.E.64 R16, desc[UR4][R22.64+0x28] ;  /* 0x0000280416107981 */ /* 0x000ee8000c1e1b00 */
[----:B----4-:R-:W-:-:S06]  /*0300*/  DSETP.GT.AND P4, PT, R14, R12, PT ;  /* 0x0000000c0e00722a */ /* 0x010fcc0003f84000 */
[----:B------:R-:W-:Y:S02]  /*0310*/  FSEL R12, R14, R12, P4 ;  /* 0x0000000c0e0c7208 */ /* 0x000fe40002000000 */
[----:B------:R-:W-:Y:S02]  /*0320*/  FSEL R13, R15, R13, P4 ;  /* 0x0000000d0f0d7208 */ /* 0x000fe40002000000 */
[----:B------:R-:W4:Y:S04]  /*0330*/  LDG.E.64 R14, desc[UR4][R22.64+0x30] ;  /* 0x00003004160e7981 */ /* 0x000f28000c1e1b00 */
[----:B------:R-:W-:-:S06]  /*0340*/  DSETP.GT.AND P2, PT, R20, R12, PT ;  /* 0x0000000c1400722a */ /* 0x000fcc0003f44000 */
[----:B------:R-:W-:Y:S02]  /*0350*/  FSEL R12, R20, R12, P2 ;  /* 0x0000000c140c7208 */ /* 0x000fe40001000000 */
[----:B------:R-:W-:Y:S02]  /*0360*/  FSEL R13, R21, R13, P2 ;  /* 0x0000000d150d7208 */ /* 0x000fe40001000000 */
[----:B------:R-:W4:Y:S01]  /*0370*/  LDG.E.64 R20, desc[UR4][R22.64+0x38] ;  /* 0x0000380416147981 */ /* 0x000f22000c1e1b00 */
[C---:B------:R-:W-:Y:S01]  /*0380*/  SEL R0, R27.reuse, R0, P6 ;  /* 0x000000001b007207 */ /* 0x040fe20003000000 */
[----:B------:R-:W-:Y:S02]  /*0390*/  @P5 VIADD R0, R27, 0x1 ;  /* 0x000000011b005836 */ /* 0x000fe40000000000 */
[----:B--2---:R-:W-:-:S06]  /*03a0*/  DSETP.GT.AND P3, PT, R18, R12, PT ;  /* 0x0000000c1200722a */ /* 0x004fcc0003f64000 */
        /* <DEDUP_REMOVED lines=10> */
[----:B------:R-:W4:Y:S01]  /*0450*/  LDG.E.64 R14, desc[UR4][R22.64+0x50] ;  /* 0x00005004160e7981 */ /* 0x000f22000c1e1b00 */
[----:B------:R-:W-:-:S03]  /*0460*/  @P4 VIADD R0, R27, 0x2 ;  /* 0x000000021b004836 */ /* 0x000fc60000000000 */
[----:B------:R-:W-:Y:S01]  /*0470*/  DSETP.GT.AND P4, PT, R20, R12, PT ;  /* 0x0000000c1400722a */ /* 0x000fe20003f84000 */
[----:B------:R-:W-:-:S05]  /*0480*/  @P2 VIADD R0, R27, 0x3 ;  /* 0x000000031b002836 */ /* 0x000fca0000000000 */
[----:B------:R-:W-:Y:S02]  /*0490*/  FSEL R12, R20, R12, P4 ;  /* 0x0000000c140c7208 */ /* 0x000fe40002000000 */
[----:B------:R-:W-:Y:S02]  /*04a0*/  FSEL R13, R21, R13, P4 ;  /* 0x0000000d150d7208 */ /* 0x000fe40002000000 */
[----:B------:R-:W4:Y:S01]  /*04b0*/  LDG.E.64 R20, desc[UR4][R22.64+0x58] ;  /* 0x0000580416147981 */ /* 0x000f22000c1e1b00 */
[C---:B------:R-:W-:Y:S02]  /*04c0*/  @P3 VIADD R0, R27.reuse, 0x4 ;  /* 0x000000041b003836 */ /* 0x040fe40000000000 */
[----:B------:R-:W-:Y:S01]  /*04d0*/  @P6 VIADD R0, R27, 0x5 ;  /* 0x000000051b006836 */ /* 0x000fe20000000000 */
        /* <DEDUP_REMOVED lines=16> */
[----:B------:R-:W-:Y:S01]  /*05e0*/  FSEL R13, R21, R13, P5 ;  /* 0x0000000d150d7208 */ /* 0x000fe20002800000 */
[C---:B------:R-:W-:Y:S02]  /*05f0*/  @P2 VIADD R0, R27.reuse, 0x8 ;  /* 0x000000081b002836 */ /* 0x040fe40000000000 */
[C---:B------:R-:W-:Y:S02]  /*0600*/  @P3 VIADD R0, R27.reuse, 0x9 ;  /* 0x000000091b003836 */ /* 0x040fe40000000000 */
[C---:B------:R-:W-:Y:S02]  /*0610*/  @P6 VIADD R0, R27.reuse, 0xa ;  /* 0x0000000a1b006836 */ /* 0x040fe40000000000 */
[----:B------:R-:W-:Y:S02]  /*0620*/  @P5 VIADD R0, R27, 0xb ;  /* 0x0000000b1b005836 */ /* 0x000fe40000000000 */
[----:B------:R-:W-:Y:S01]  /*0630*/  VIADD R4, R4, 0x10 ;  /* 0x0000001004047836 */ /* 0x000fe20000000000 */
[----:B--2---:R-:W-:-:S06]  /*0640*/  DSETP.GT.AND P4, PT, R18, R12, PT ;  /* 0x0000000c1200722a */ /* 0x004fcc0003f84000 */
[----:B------:R-:W-:Y:S02]  /*0650*/  FSEL R12, R18, R12, P4 ;  /* 0x0000000c120c7208 */ /* 0x000fe40002000000 */
[----:B------:R-:W-:-:S06]  /*0660*/  FSEL R13, R19, R13, P4 ;  /* 0x0000000d130d7208 */ /* 0x000fcc0002000000 */
[----:B---3--:R-:W-:-:S06]  /*0670*/  DSETP.GT.AND P2, PT, R16, R12, PT ;  /* 0x0000000c1000722a */ /* 0x008fcc0003f44000 */
[----:B------:R-:W-:Y:S02]  /*0680*/  FSEL R12, R16, R12, P2 ;  /* 0x0000000c100c7208 */ /* 0x000fe40001000000 */
[----:B------:R-:W-:-:S06]  /*0690*/  FSEL R13, R17, R13, P2 ;  /* 0x0000000d110d7208 */ /* 0x000fcc0001000000 */
[----:B----4-:R-:W-:-:S06]  /*06a0*/  DSETP.GT.AND P3, PT, R14, R12, PT ;  /* 0x0000000c0e00722a */ /* 0x010fcc0003f64000 */
[----:B------:R-:W-:Y:S02]  /*06b0*/  FSEL R12, R14, R12, P3 ;  /* 0x0000000c0e0c7208 */ /* 0x000fe40001800000 */
[----:B------:R-:W-:-:S06]  /*06c0*/  FSEL R13, R15, R13, P3 ;  /* 0x0000000d0f0d7208 */ /* 0x000fcc0001800000 */
[----:B------:R-:W-:Y:S01]  /*06d0*/  DSETP.GT.AND P5, PT, R24, R12, PT ;  /* 0x0000000c1800722a */ /* 0x000fe20003fa4000 */
[C---:B------:R-:W-:Y:S02]  /*06e0*/  @P4 VIADD R0, R27.reuse, 0xc ;  /* 0x0000000c1b004836 */ /* 0x040fe40000000000 */
[C---:B------:R-:W-:Y:S02]  /*06f0*/  @P2 VIADD R0, R27.reuse, 0xd ;  /* 0x0000000d1b002836 */ /* 0x040fe40000000000 */
[----:B------:R-:W-:-:S09]  /*0700*/  @P3 VIADD R0, R27, 0xe ;  /* 0x0000000e1b003836 */ /* 0x000fd20000000000 */
[C---:B------:R-:W-:Y:S02]  /*0710*/  @P5 VIADD R0, R27.reuse, 0xf ;  /* 0x0000000f1b005836 */ /* 0x040fe40000000000 */
[----:B------:R-:W-:-:S05]  /*0720*/  VIADD R27, R27, 0x10 ;  /* 0x000000101b1b7836 */ /* 0x000fca0000000000 */
[----:B------:R-:W-:Y:S02]  /*0730*/  ISETP.NE.AND P2, PT, R27, R26, PT ;  /* 0x0000001a1b00720c */ /* 0x000fe40003f45270 */
[----:B------:R-:W-:Y:S02]  /*0740*/  FSEL R18, R24, R12, P5 ;  /* 0x0000000c18127208 */ /* 0x000fe40002800000 */
[----:B------:R-:W-:-:S09]  /*0750*/  FSEL R19, R25, R13, P5 ;  /* 0x0000000d19137208 */ /* 0x000fd20002800000 */
[----:B------:R-:W-:Y:S05]  /*0760*/  @P2 BRA `(.L_x_5) ;  /* 0xfffffff800ac2947 */ /* 0x000fea000383ffff */
.L_x_4:
[----:B------:R-:W-:Y:S05]  /*0770*/  BSYNC.RECONVERGENT B1 ;  /* 0x0000000000017941 */ /* 0x000fea0003800200 */
.L_x_3:
[----:B------:R-:W-:Y:S05]  /*0780*/  @!P1 BRA `(.L_x_2) ;  /* 0x0000000400749947 */ /* 0x000fea0003800000 */
[----:B------:R-:W-:Y:S01]  /*0790*/  ISETP.GE.U32.AND P2, PT, R7, 0x8, PT ;  /* 0x000000080700780c */ /* 0x000fe20003f46070 */
[----:B------:R-:W-:Y:S01]  /*07a0*/  BSSY.RECONVERGENT B1, `(.L_x_6) ;  /* 0x000002f000017945 */ /* 0x000fe20003800200 */
[----:B------:R-:W-:-:S04]  /*07b0*/  LOP3.LUT R4, R5, 0x7, RZ, 0xc0, !PT ;  /* 0x0000000705047812 */ /* 0x000fc800078ec0ff */
[----:B------:R-:W-:-:S07]  /*07c0*/  ISETP.NE.AND P1, PT, R4, RZ, PT ;  /* 0x000000ff0400720c */ /* 0x000fce0003f25270 */
[----:B------:R-:W-:Y:S06]  /*07d0*/  @!P2 BRA `(.L_x_7) ;  /* 0x0000000000aca947 */ /* 0x000fec0003800000 */
[----:B------:R-:W-:-:S04]  /*07e0*/  IMAD.IADD R17, R3, 0x1, R26 ;  /* 0x0000000103117824 */ /* 0x000fc800078e021a */
[----:B------:R-:W-:-:S05]  /*07f0*/  IMAD.WIDE R16, R17, 0x8, R10 ;  /* 0x0000000811107825 */ /* 0x000fca00078e020a */
[----:B------:R-:W2:Y:S04]  /*0800*/  LDG.E.64 R24, desc[UR4][R16.64] ;  /* 0x0000000410187981 */ /* 0x000ea8000c1e1b00 */
[----:B------:R-:W3:Y:S04]  /*0810*/  LDG.E.64 R12, desc[UR4][R16.64+0x8] ;  /* 0x00000804100c7981 */ /* 0x000ee8000c1e1b00 */
[----:B------:R-:W4:Y:S04]  /*0820*/  LDG.E.64 R14, desc[UR4][R16.64+0x10] ;  /* 0x00001004100e7981 */ /* 0x000f28000c1e1b00 */
        /* <DEDUP_REMOVED lines=13> */
[----:B------:R-:W-:-:S06]  /*0900*/  FSEL R13, R15, R13, P5 ;  /* 0x0000000d0f0d7208 */ /* 0x000fcc0002800000 */
[----:B------:R-:W-:-:S06]  /*0910*/  DSETP.GT.AND P4, PT, R22, R12, PT ;  /* 0x0000000c1600722a */ /* 0x000fcc0003f84000 */
[----:B------:R-:W-:Y:S02]  /*0920*/  FSEL R12, R22, R12, P4 ;  /* 0x0000000c160c7208 */ /* 0x000fe40002000000 */
[----:B------:R-:W-:-:S06]  /*0930*/  FSEL R13, R23, R13, P4 ;  /* 0x0000000d170d7208 */ /* 0x000fcc0002000000 */
[----:B------:R-:W-:Y:S01]  /*0940*/  DSETP.GT.AND P2, PT, R20, R12, PT ;  /* 0x0000000c1400722a */ /* 0x000fe20003f44000 */
[----:B------:R-:W-:-:S05]  /*0950*/  SEL R0, R26, R0, P3 ;  /* 0x000000001a007207 */ /* 0x000fca0001800000 */
[----:B------:R-:W-:Y:S02]  /*0960*/  FSEL R12, R20, R12, P2 ;  /* 0x0000000c140c7208 */ /* 0x000fe40001000000 */
[----:B------:R-:W-:Y:S01]  /*0970*/  FSEL R13, R21, R13, P2 ;  /* 0x0000000d150d7208 */ /* 0x000fe20001000000 */
[C---:B------:R-:W-:Y:S02]  /*0980*/  @P6 VIADD R0, R26.reuse, 0x1 ;  /* 0x000000011a006836 */ /* 0x040fe40000000000 */
[C---:B------:R-:W-:Y:S02]  /*0990*/  @P5 VIADD R0, R26.reuse, 0x2 ;  /* 0x000000021a005836 */ /* 0x040fe40000000000 */
[C---:B------:R-:W-:Y:S02]  /*09a0*/  @P4 VIADD R0, R26.reuse, 0x3 ;  /* 0x000000031a004836 */ /* 0x040fe40000000000 */
[----:B------:R-:W-:Y:S01]  /*09b0*/  @P2 VIADD R0, R26, 0x4 ;  /* 0x000000041a002836 */ /* 0x000fe20000000000 */
[----:B--2---:R-:W-:-:S06]  /*09c0*/  DSETP.GT.AND P3, PT, R24, R12, PT ;  /* 0x0000000c1800722a */ /* 0x004fcc0003f64000 */
[----:B------:R-:W-:Y:S02]  /*09d0*/  FSEL R12, R24, R12, P3 ;  /* 0x0000000c180c7208 */ /* 0x000fe40001800000 */
[----:B------:R-:W-:-:S06]  /*09e0*/  FSEL R13, R25, R13, P3 ;  /* 0x0000000d190d7208 */ /* 0x000fcc0001800000 */
[----:B---3--:R-:W-:-:S06]  /*09f0*/  DSETP.GT.AND P6, PT, R18, R12, PT ;  /* 0x0000000c1200722a */ /* 0x008fcc0003fc4000 */
[----:B------:R-:W-:Y:S02]  /*0a00*/  FSEL R12, R18, R12, P6 ;  /* 0x0000000c120c7208 */ /* 0x000fe40003000000 */
[----:B------:R-:W-:-:S06]  /*0a10*/  FSEL R13, R19, R13, P6 ;  /* 0x0000000d130d7208 */ /* 0x000fcc0003000000 */
[----:B------:R-:W-:Y:S01]  /*0a20*/  DSETP.GT.AND P4, PT, R28, R12, PT ;  /* 0x0000000c1c00722a */ /* 0x000fe20003f84000 */
[C---:B------:R-:W-:Y:S02]  /*0a30*/  @P3 VIADD R0, R26.reuse, 0x5 ;  /* 0x000000051a003836 */ /* 0x040fe40000000000 */
[----:B------:R-:W-:-:S03]  /*0a40*/  @P6 VIADD R0, R26, 0x6 ;  /* 0x000000061a006836 */ /* 0x000fc60000000000 */
[----:B------:R-:W-:Y:S02]  /*0a50*/  FSEL R18, R28, R12, P4 ;  /* 0x0000000c1c127208 */ /* 0x000fe40002000000 */
[----:B------:R-:W-:-:S06]  /*0a60*/  FSEL R19, R29, R13, P4 ;  /* 0x0000000d1d137208 */ /* 0x000fcc0002000000 */
[C---:B------:R-:W-:Y:S02]  /*0a70*/  @P4 VIADD R0, R26.reuse, 0x7 ;  /* 0x000000071a004836 */ /* 0x040fe40000000000 */
[----:B------:R-:W-:-:S07]  /*0a80*/  VIADD R26, R26, 0x8 ;  /* 0x000000081a1a7836 */ /* 0x000fce0000000000 */
.L_x_7:
[----:B------:R-:W-:Y:S05]  /*0a90*/  BSYNC.RECONVERGENT B1 ;  /* 0x0000000000017941 */ /* 0x000fea0003800200 */
.L_x_6:
        /* <DEDUP_REMOVED lines=11> */
[----:B------:R-:W4:Y:S01]  /*0b50*/  LDG.E.64 R20, desc[UR4][R22.64+0x18] ;  /* 0x0000180416147981 */ /* 0x000f22000c1e1b00 */
[----:B--2--5:R-:W-:-:S06]  /*0b60*/  DSETP.GT.AND P1, PT, R12, R18, PT ;  /* 0x000000120c00722a */ /* 0x024fcc0003f24000 */
[----:B------:R-:W-:Y:S02]  /*0b70*/  FSEL R12, R12, R18, P1 ;  /* 0x000000120c0c7208 */ /* 0x000fe40000800000 */
[----:B------:R-:W-:Y:S02]  /*0b80*/  FSEL R13, R13, R19, P1 ;  /* 0x000000130d0d7208 */ /* 0x000fe40000800000 */
[----:B------:R-:W-:-:S04]  /*0b90*/  SEL R0, R26, R0, P1 ;  /* 0x000000001a007207 */ /* 0x000fc80000800000 */
[----:B---3--:R-:W-:-:S06]  /*0ba0*/  DSETP.GT.AND P3, PT, R14, R12, PT ;  /* 0x0000000c0e00722a */ /* 0x008fcc0003f64000 */
[----:B------:R-:W-:Y:S02]  /*0bb0*/  FSEL R12, R14, R12, P3 ;  /* 0x0000000c0e0c7208 */ /* 0x000fe40001800000 */
[----:B------:R-:W-:-:S06]  /*0bc0*/  FSEL R13, R15, R13, P3 ;  /* 0x0000000d0f0d7208 */ /* 0x000fcc0001800000 */
[----:B----4-:R-:W-:Y:S01]  /*0bd0*/  DSETP.GT.AND P4, PT, R16, R12, PT ;  /* 0x0000000c1000722a */ /* 0x010fe20003f84000 */
[----:B------:R-:W-:-:S05]  /*0be0*/  @P3 VIADD R0, R26, 0x1 ;  /* 0x000000011a003836 */ /* 0x000fca0000000000 */
[----:B------:R-:W-:Y:S02]  /*0bf0*/  FSEL R12, R16, R12, P4 ;  /* 0x0000000c100c7208 */ /* 0x000fe40002000000 */
[----:B------:R-:W-:-:S06]  /*0c00*/  FSEL R13, R17, R13, P4 ;  /* 0x0000000d110d7208 */ /* 0x000fcc0002000000 */
[----:B------:R-:W-:Y:S01]  /*0c10*/  DSETP.GT.AND P5, PT, R20, R12, PT ;  /* 0x0000000c1400722a */ /* 0x000fe20003fa4000 */
[----:B------:R-:W-:-:S05]  /*0c20*/  @P4 VIADD R0, R26, 0x2 ;  /* 0x000000021a004836 */ /* 0x000fca0000000000 */
[----:B------:R-:W-:Y:S02]  /*0c30*/  FSEL R18, R20, R12, P5 ;  /* 0x0000000c14127208 */ /* 0x000fe40002800000 */
[----:B------:R-:W-:-:S06]  /*0c40*/  FSEL R19, R21, R13, P5 ;  /* 0x0000000d15137208 */ /* 0x000fcc0002800000 */
[C---:B------:R-:W-:Y:S02]  /*0c50*/  @P5 VIADD R0, R26.reuse, 0x3 ;  /* 0x000000031a005836 */ /* 0x040fe40000000000 */
[----:B------:R-:W-:-:S07]  /*0c60*/  VIADD R26, R26, 0x4 ;  /* 0x000000041a1a7836 */ /* 0x000fce0000000000 */
.L_x_9:
[----:B------:R-:W-:Y:S05]  /*0c70*/  BSYNC.RECONVERGENT B1 ;  /* 0x0000000000017941 */ /* 0x000fea0003800200 */
.L_x_8:
[----:B------:R-:W-:Y:S05]  /*0c80*/  @!P2 BRA `(.L_x_2) ;  /* 0x000000000034a947 */ /* 0x000fea0003800000 */
[----:B------:R-:W-:Y:S02]  /*0c90*/  IMAD.MOV R4, RZ, RZ, -R7 ;  /* 0x000000ffff047224 */ /* 0x000fe400078e0a07 */
[----:B------:R-:W-:-:S07]  /*0ca0*/  IMAD.IADD R7, R3, 0x1, R26 ;  /* 0x0000000103077824 */ /* 0x000fce00078e021a */
.L_x_10:
[----:B------:R-:W-:-:S06]  /*0cb0*/  IMAD.WIDE R12, R7, 0x8, R10 ;  /* 0x00000008070c7825 */ /* 0x000fcc00078e020a */
[----:B------:R-:W2:Y:S01]  /*0cc0*/  LDG.E.64 R12, desc[UR4][R12.64] ;  /* 0x000000040c0c7981 */ /* 0x000ea2000c1e1b00 */
[----:B------:R-:W-:Y:S02]  /*0cd0*/  VIADD R4, R4, 0x1 ;  /* 0x0000000104047836 */ /* 0x000fe40000000000 */
[----:B------:R-:W-:-:S03]  /*0ce0*/  VIADD R7, R7, 0x1 ;  /* 0x0000000107077836 */ /* 0x000fc60000000000 */
[----:B------:R-:W-:Y:S01]  /*0cf0*/  ISETP.NE.AND P2, PT, R4, RZ, PT ;  /* 0x000000ff0400720c */ /* 0x000fe20003f45270 */
[----:B--2--5:R-:W-:-:S06]  /*0d00*/  DSETP.GT.AND P1, PT, R12, R18, PT ;  /* 0x000000120c00722a */ /* 0x024fcc0003f24000 */
[C---:B------:R-:W-:Y:S01]  /*0d10*/  SEL R0, R26.reuse, R0, P1 ;  /* 0x000000001a007207 */ /* 0x040fe20000800000 */
[----:B------:R-:W-:Y:S01]  /*0d20*/  VIADD R26, R26, 0x1 ;  /* 0x000000011a1a7836 */ /* 0x000fe20000000000 */
[----:B------:R-:W-:Y:S02]  /*0d30*/  FSEL R18, R12, R18, P1 ;  /* 0x000000120c127208 */ /* 0x000fe40000800000 */
[----:B------:R-:W-:Y:S02]  /*0d40*/  FSEL R19, R13, R19, P1 ;  /* 0x000000130d137208 */ /* 0x000fe40000800000 */
[----:B------:R-:W-:Y:S05]  /*0d50*/  @P2 BRA `(.L_x_10) ;  /* 0xfffffffc00d42947 */ /* 0x000fea000383ffff */
.L_x_2:
[----:B------:R-:W-:Y:S05]  /*0d60*/  BSYNC.RECONVERGENT B0 ;  /* 0x0000000000007941 */ /* 0x000fea0003800200 */
.L_x_1:
[----:B------:R-:W0:Y:S02]  /*0d70*/  LDC.64 R10, c[0x0][0x388] ;  /* 0x0000e200ff0a7b82 */ /* 0x000e240000000a00 */
[----:B0-----:R-:W-:-:S05]  /*0d80*/  IMAD.WIDE.U32 R10, R2, 0x8, R10 ;  /* 0x00000008020a7825 */ /* 0x001fca00078e000a */
[----:B-----5:R0:W-:Y:S04]  /*0d90*/  STG.E.64 desc[UR4][R10.64], R18 ;  /* 0x000000120a007986 */ /* 0x0201e8000c101b04 */
[----:B------:R0:W-:Y:S01]  /*0da0*/  STG.E desc[UR4][R8.64], R0 ;  /* 0x0000000008007986 */ /* 0x0001e2000c101904 */
[----:B------:R-:W-:Y:S05]  /*0db0*/  @!P0 EXIT ;  /* 0x000000000000894d */ /* 0x000fea0003800000 */
[----:B------:R-:W-:Y:S01]  /*0dc0*/  IMAD.IADD R6, R3, 0x1, -R6 ;  /* 0x0000000103067824 */ /* 0x000fe200078e0a06 */
[----:B0-----:R-:W-:Y:S01]  /*0dd0*/  LOP3.LUT R10, R5, 0x7, RZ, 0xc0, !PT ;  /* 0x00000007050a7812 */ /* 0x001fe200078ec0ff */
[----:B------:R-:W-:Y:S01]  /*0de0*/  BSSY.RECONVERGENT B0, `(.L_x_11) ;  /* 0x000002f000007945 */ /* 0x000fe20003800200 */
[----:B------:R-:W-:Y:S02]  /*0df0*/  IMAD.MOV.U32 R2, RZ, RZ, RZ ;  /* 0x000000ffff027224 */ /* 0x000fe400078e00ff */
[----:B------:R-:W-:Y:S02]  /*0e00*/  ISETP.GT.U32.AND P1, PT, R6, -0x8, PT ;  /* 0xfffffff80600780c */ /* 0x000fe40003f24070 */
[----:B------:R-:W-:-:S11]  /*0e10*/  ISETP.NE.AND P0, PT, R10, RZ, PT ;  /* 0x000000ff0a00720c */ /* 0x000fd60003f05270 */
[----:B------:R-:W-:Y:S05]  /*0e20*/  @P1 BRA `(.L_x_12) ;  /* 0x0000000000a81947 */ /* 0x000fea0003800000 */
[----:B------:R-:W0:Y:S01]  /*0e30*/  LDC.64 R6, c[0x0][0x3a0] ;  /* 0x0000e800ff067b82 */ /* 0x000e220000000a00 */
[----:B------:R-:W-:Y:S01]  /*0e40*/  LOP3.LUT R2, R5, 0x7ffffff8, RZ, 0xc0, !PT ;  /* 0x7ffffff805027812 */ /* 0x000fe200078ec0ff */
[----:B------:R-:W-:Y:S02]  /*0e50*/  IMAD.MOV R4, RZ, RZ, -R0 ;  /* 0x000000ffff047224 */ /* 0x000fe400078e0a00 */
[----:B------:R-:W-:Y:S02]  /*0e60*/  IMAD.MOV.U32 R11, RZ, RZ, RZ ;  /* 0x000000ffff0b7224 */ /* 0x000fe400078e00ff */
[----:B------:R-:W-:-:S07]  /*0e70*/  IMAD.MOV.U32 R13, RZ, RZ, R3 ;  /* 0x000000ffff0d7224 */ /* 0x000fce00078e0003 */
.L_x_13:
[C---:B-1----:R-:W-:Y:S01]  /*0e80*/  VIADD R9, R11.reuse, 0x1 ;  /* 0x000000010b097836 */ /* 0x042fe20000000000 */
[----:B------:R-:W-:Y:S01]  /*0e90*/  ISETP.NE.AND P4, PT, R4, RZ, PT ;  /* 0x000000ff0400720c */ /* 0x000fe20003f85270 */
[C---:B------:R-:W-:Y:S02]  /*0ea0*/  VIADD R15, R11.reuse, 0x2 ;  /* 0x000000020b0f7836 */ /* 0x040fe40000000000 */
[----:B------:R-:W-:Y:S01]  /*0eb0*/  VIADD R17, R11, 0x3 ;  /* 0x000000030b117836 */ /* 0x000fe20000000000 */
[-C--:B------:R-:W-:Y:S01]  /*0ec0*/  ISETP.NE.AND P5, PT, R9, R0.reuse, PT ;  /* 0x000000000900720c */ /* 0x080fe20003fa5270 */
[----:B------:R-:W-:Y:S01]  /*0ed0*/  VIADD R9, R11, 0x4 ;  /* 0x000000040b097836 */ /* 0x000fe20000000000 */
[-C--:B------:R-:W-:Y:S01]  /*0ee0*/  ISETP.NE.AND P6, PT, R15, R0.reuse, PT ;  /* 0x000000000f00720c */ /* 0x080fe20003fc5270 */
[----:B------:R-:W-:Y:S01]  /*0ef0*/  VIADD R19, R11, 0x5 ;  /* 0x000000050b137836 */ /* 0x000fe20000000000 */
[-C--:B------:R-:W-:Y:S01]  /*0f00*/  ISETP.NE.AND P1, PT, R17, R0.reuse, PT ;  /* 0x000000001100720c */ /* 0x080fe20003f25270 */
[C---:B------:R-:W-:Y:S01]  /*0f10*/  VIADD R21, R11.reuse, 0x6 ;  /* 0x000000060b157836 */ /* 0x040fe20000000000 */
[----:B------:R-:W-:Y:S01]  /*0f20*/  SEL R15, RZ, 0x1, P4 ;  /* 0x00000001ff0f7807 */ /* 0x000fe20002000000 */
[C---:B------:R-:W-:Y:S01]  /*0f30*/  VIADD R23, R11.reuse, 0x7 ;  /* 0x000000070b177836 */ /* 0x040fe20000000000 */
[----:B------:R-:W-:Y:S01]  /*0f40*/  SEL R17, RZ, 0x1, P5 ;  /* 0x00000001ff117807 */ /* 0x000fe20002800000 */
[----:B------:R-:W-:Y:S01]  /*0f50*/  VIADD R11, R11, 0x8 ;  /* 0x000000080b0b7836 */ /* 0x000fe20000000000 */
[-C--:B------:R-:W-:Y:S01]  /*0f60*/  ISETP.NE.AND P3, PT, R9, R0.reuse, PT ;  /* 0x000000000900720c */ /* 0x080fe20003f65270 */
[----:B0-----:R-:W-:Y:S01]  /*0f70*/  IMAD.WIDE R8, R13, 0x4, R6 ;  /* 0x000000040d087825 */ /* 0x001fe200078e0206 */
[----:B------:R-:W-:-:S02]  /*0f80*/  ISETP.NE.AND P2, PT, R19, R0, PT ;  /* 0x000000001300720c */ /* 0x000fc40003f45270 */
[-C--:B------:R-:W-:Y:S01]  /*0f90*/  ISETP.NE.AND P4, PT, R21, R0.reuse, PT ;  /* 0x000000001500720c */ /* 0x080fe20003f85270 */
[----:B------:R-:W-:Y:S01]  /*0fa0*/  VIADD R13, R13, 0x8 ;  /* 0x000000080d0d7836 */ /* 0x000fe20000000000 */
[----:B------:R-:W-:Y:S01]  /*0fb0*/  ISETP.NE.AND P5, PT, R23, R0, PT ;  /* 0x000000001700720c */ /* 0x000fe20003fa5270 */
[----:B------:R1:W-:Y:S01]  /*0fc0*/  STG.E desc[UR4][R8.64], R15 ;  /* 0x0000000f08007986 */ /* 0x0003e2000c101904 */
[----:B------:R-:W-:Y:S01]  /*0fd0*/  SEL R19, RZ, 0x1, P6 ;  /* 0x00000001ff137807 */ /* 0x000fe20003000000 */
[----:B------:R-:W-:Y:S01]  /*0fe0*/  VIADD R4, R4, 0x8 ;  /* 0x0000000804047836 */ /* 0x000fe20000000000 */
[----:B------:R-:W-:Y:S01]  /*0ff0*/  SEL R21, RZ, 0x1, P1 ;  /* 0x00000001ff157807 */ /* 0x000fe20000800000 */
[----:B------:R1:W-:Y:S01]  /*1000*/  STG.E desc[UR4][R8.64+0x4], R17 ;  /* 0x0000041108007986 */ /* 0x0003e2000c101904 */
[----:B------:R-:W-:Y:S02]  /*1010*/  SEL R23, RZ, 0x1, P3 ;  /* 0x00000001ff177807 */ /* 0x000fe40001800000 */
[----:B------:R-:W-:Y:S01]  /*1020*/  SEL R25, RZ, 0x1, P2 ;  /* 0x00000001ff197807 */ /* 0x000fe20001000000 */
[----:B------:R1:W-:Y:S01]  /*1030*/  STG.E desc[UR4][R8.64+0x8], R19 ;  /* 0x0000081308007986 */ /* 0x0003e2000c101904 */
[----:B------:R-:W-:-:S02]  /*1040*/  SEL R27, RZ, 0x1, P4 ;  /* 0x00000001ff1b7807 */ /* 0x000fc40002000000 */
[----:B------:R-:W-:Y:S01]  /*1050*/  SEL R29, RZ, 0x1, P5 ;  /* 0x00000001ff1d7807 */ /* 0x000fe20002800000 */
[----:B------:R1:W-:Y:S01]  /*1060*/  STG.E desc[UR4][R8.64+0xc], R21 ;  /* 0x00000c1508007986 */ /* 0x0003e2000c101904 */
[----:B------:R-:W-:-:S03]  /*1070*/  ISETP.NE.AND P1, PT, R11, R2, PT ;  /* 0x000000020b00720c */ /* 0x000fc60003f25270 */
[----:B------:R1:W-:Y:S04]  /*1080*/  STG.E desc[UR4][R8.64+0x10], R23 ;  /* 0x0000101708007986 */ /* 0x0003e8000c101904 */
[----:B------:R1:W-:Y:S04]  /*1090*/  STG.E desc[UR4][R8.64+0x14], R25 ;  /* 0x0000141908007986 */ /* 0x0003e8000c101904 */
[----:B------:R1:W-:Y:S04]  /*10a0*/  STG.E desc[UR4][R8.64+0x18], R27 ;  /* 0x0000181b08007986 */ /* 0x0003e8000c101904 */
[----:B------:R1:W-:Y:S01]  /*10b0*/  STG.E desc[UR4][R8.64+0x1c], R29 ;  /* 0x00001c1d08007986 */ /* 0x0003e2000c101904 */
[----:B------:R-:W-:Y:S05]  /*10c0*/  @P1 BRA `(.L_x_13) ;  /* 0xfffffffc006c1947 */ /* 0x000fea000383ffff */
.L_x_12:
[----:B------:R-:W-:Y:S05]  /*10d0*/  BSYNC.RECONVERGENT B0 ;  /* 0x0000000000007941 */ /* 0x000fea0003800200 */
.L_x_11:
[----:B------:R-:W-:Y:S05]  /*10e0*/  @!P0 EXIT ;  /* 0x000000000000894d */ /* 0x000fea0003800000 */
[----:B------:R-:W-:Y:S01]  /*10f0*/  ISETP.GE.U32.AND P0, PT, R10, 0x4, PT ;  /* 0x000000040a00780c */ /* 0x000fe20003f06070 */
[----:B------:R-:W-:Y:S01]  /*1100*/  BSSY.RECONVERGENT B0, `(.L_x_14) ;  /* 0x0000017000007945 */ /* 0x000fe20003800200 */
[----:B------:R-:W-:-:S04]  /*1110*/  LOP3.LUT R4, R5, 0x3, RZ, 0xc0, !PT ;  /* 0x0000000305047812 */ /* 0x000fc800078ec0ff */
[----:B------:R-:W-:-:S07]  /*1120*/  ISETP.NE.AND P4, PT, R4, RZ, PT ;  /* 0x000000ff0400720c */ /* 0x000fce0003f85270 */
[----:B------:R-:W-:Y:S06]  /*1130*/  @!P0 BRA `(.L_x_15) ;  /* 0x00000000004c8947 */ /* 0x000fec0003800000 */
[----:B------:R-:W0:Y:S01]  /*1140*/  LDC.64 R6, c[0x0][0x3a0] ;  /* 0x0000e800ff067b82 */ /* 0x000e220000000a00 */
[C---:B------:R-:W-:Y:S01]  /*1150*/  VIADD R11, R2.reuse, 0x1 ;  /* 0x00000001020b7836 */ /* 0x040fe20000000000 */
[CC--:B------:R-:W-:Y:S01]  /*1160*/  ISETP.NE.AND P0, PT, R2.reuse, R0.reuse, PT ;  /* 0x000000000200720c */ /* 0x0c0fe20003f05270 */
[C---:B------:R-:W-:Y:S02]  /*1170*/  VIADD R13, R2.reuse, 0x2 ;  /* 0x00000002020d7836 */ /* 0x040fe40000000000 */
[C---:B-1----:R-:W-:Y:S01]  /*1180*/  VIADD R15, R2.reuse, 0x3 ;  /* 0x00000003020f7836 */ /* 0x042fe20000000000 */
[-C--:B------:R-:W-:Y:S01]  /*1190*/  ISETP.NE.AND P1, PT, R11, R0.reuse, PT ;  /* 0x000000000b00720c */ /* 0x080fe20003f25270 */
[----:B------:R-:W-:Y:S01]  /*11a0*/  IMAD.IADD R9, R3, 0x1, R2 ;  /* 0x0000000103097824 */ /* 0x000fe200078e0202 */
[-C--:B------:R-:W-:Y:S01]  /*11b0*/  ISETP.NE.AND P2, PT, R13, R0.reuse, PT ;  /* 0x000000000d00720c */ /* 0x080fe20003f45270 */
[----:B------:R-:W-:Y:S01]  /*11c0*/  VIADD R2, R2, 0x4 ;  /* 0x0000000402027836 */ /* 0x000fe20000000000 */
[----:B------:R-:W-:-:S02]  /*11d0*/  ISETP.NE.AND P3, PT, R15, R0, PT ;  /* 0x000000000f00720c */ /* 0x000fc40003f65270 */
[----:B------:R-:W-:Y:S02]  /*11e0*/  SEL R11, RZ, 0x1, P1 ;  /* 0x00000001ff0b7807 */ /* 0x000fe40000800000 */
[----:B------:R-:W-:Y:S02]  /*11f0*/  SEL R13, RZ, 0x1, P2 ;  /* 0x00000001ff0d7807 */ /* 0x000fe40001000000 */
[----:B------:R-:W-:Y:S01]  /*1200*/  SEL R15, RZ, 0x1, P3 ;  /* 0x00000001ff0f7807 */ /* 0x000fe20001800000 */
[----:B0-----:R-:W-:Y:S01]  /*1210*/  IMAD.WIDE R6, R9, 0x4, R6 ;  /* 0x0000000409067825 */ /* 0x001fe200078e0206 */
[----:B------:R-:W-:-:S04]  /*1220*/  SEL R9, RZ, 0x1, P0 ;  /* 0x00000001ff097807 */ /* 0x000fc80000000000 */
[----:B------:R0:W-:Y:S04]  /*1230*/  STG.E desc[UR4][R6.64+0x4], R11 ;  /* 0x0000040b06007986 */ /* 0x0001e8000c101904 */
[----:B------:R0:W-:Y:S04]  /*1240*/  STG.E desc[UR4][R6.64], R9 ;  /* 0x0000000906007986 */ /* 0x0001e8000c101904 */
[----:B------:R0:W-:Y:S04]  /*1250*/  STG.E desc[UR4][R6.64+0x8], R13 ;  /* 0x0000080d06007986 */ /* 0x0001e8000c101904 */
[----:B------:R0:W-:Y:S02]  /*1260*/  STG.E desc[UR4][R6.64+0xc], R15 ;  /* 0x00000c0f06007986 */ /* 0x0001e4000c101904 */
.L_x_15:
[----:B------:R-:W-:Y:S05]  /*1270*/  BSYNC.RECONVERGENT B0 ;  /* 0x0000000000007941 */ /* 0x000fea0003800200 */
.L_x_14:
[----:B------:R-:W-:Y:S05]  /*1280*/  @!P4 EXIT ;  /* 0x000000000000c94d */ /* 0x000fea0003800000 */
[----:B------:R-:W-:Y:S01]  /*1290*/  ISETP.NE.AND P0, PT, R4, 0x1, PT ;  /* 0x000000010400780c */ /* 0x000fe20003f05270 */
[----:B------:R-:W-:Y:S01]  /*12a0*/  BSSY.RECONVERGENT B0, `(.L_x_16) ;  /* 0x000000f000007945 */ /* 0x000fe20003800200 */
[----:B------:R-:W-:-:S04]  /*12b0*/  LOP3.LUT R5, R5, 0x1, RZ, 0xc0, !PT ;  /* 0x0000000105057812 */ /* 0x000fc800078ec0ff */
[----:B------:R-:W-:-:S07]  /*12c0*/  ISETP.NE.U32.AND P1, PT, R5, 0x1, PT ;  /* 0x000000010500780c */ /* 0x000fce0003f25070 */
[----:B------:R-:W-:Y:S06]  /*12d0*/  @!P0 BRA `(.L_x_17) ;  /* 0x00000000002c8947 */ /* 0x000fec0003800000 */
[----:B------:R-:W2:Y:S01]  /*12e0*/  LDC.64 R4, c[0x0][0x3a0] ;  /* 0x0000e800ff047b82 */ /* 0x000ea20000000a00 */
[C---:B01----:R-:W-:Y:S01]  /*12f0*/  VIADD R9, R2.reuse, 0x1 ;  /* 0x0000000102097836 */ /* 0x043fe20000000000 */
[CC--:B------:R-:W-:Y:S01]  /*1300*/  ISETP.NE.AND P0, PT, R2.reuse, R0.reuse, PT ;  /* 0x000000000200720c */ /* 0x0c0fe20003f05270 */
[----:B------:R-:W-:Y:S02]  /*1310*/  IMAD.IADD R7, R3, 0x1, R2 ;  /* 0x0000000103077824 */ /* 0x000fe400078e0202 */
[----:B------:R-:W-:Y:S01]  /*1320*/  VIADD R2, R2, 0x2 ;  /* 0x0000000202027836 */ /* 0x000fe20000000000 */
[----:B------:R-:W-:-:S04]  /*1330*/  ISETP.NE.AND P2, PT, R9, R0, PT ;  /* 0x000000000900720c */ /* 0x000fc80003f45270 */
[----:B------:R-:W-:Y:S01]  /*1340*/  SEL R9, RZ, 0x1, P2 ;  /* 0x00000001ff097807 */ /* 0x000fe20001000000 */
[----:B--2---:R-:W-:Y:S01]  /*1350*/  IMAD.WIDE R4, R7, 0x4, R4 ;  /* 0x0000000407047825 */ /* 0x004fe200078e0204 */
[----:B------:R-:W-:-:S04]  /*1360*/  SEL R7, RZ, 0x1, P0 ;  /* 0x00000001ff077807 */ /* 0x000fc80000000000 */
[----:B------:R2:W-:Y:S04]  /*1370*/  STG.E desc[UR4][R4.64+0x4], R9 ;  /* 0x0000040904007986 */ /* 0x0005e8000c101904 */
[----:B------:R2:W-:Y:S02]  /*1380*/  STG.E desc[UR4][R4.64], R7 ;  /* 0x0000000704007986 */ /* 0x0005e4000c101904 */
.L_x_17:
[----:B------:R-:W-:Y:S05]  /*1390*/  BSYNC.RECONVERGENT B0 ;  /* 0x0000000000007941 */ /* 0x000fea0003800200 */
.L_x_16:
[----:B------:R-:W-:Y:S05]  /*13a0*/  @P1 EXIT ;  /* 0x000000000000194d */ /* 0x000fea0003800000 */
[----:B--2---:R-:W2:Y:S01]  /*13b0*/  LDC.64 R4, c[0x0][0x3a0] ;  /* 0x0000e800ff047b82 */ /* 0x004ea20000000a00 */
[----:B------:R-:W-:Y:S01]  /*13c0*/  IMAD.IADD R3, R3, 0x1, R2 ;  /* 0x0000000103037824 */ /* 0x000fe200078e0202 */
[----:B------:R-:W-:-:S03]  /*13d0*/  ISETP.NE.AND P0, PT, R2, R0, PT ;  /* 0x000000000200720c */ /* 0x000fc60003f05270 */
[----:B--2---:R-:W-:Y:S01]  /*13e0*/  IMAD.WIDE R2, R3, 0x4, R4 ;  /* 0x0000000403027825 */ /* 0x004fe200078e0204 */
[----:B------:R-:W-:-:S05]  /*13f0*/  SEL R5, RZ, 0x1, P0 ;  /* 0x00000001ff057807 */ /* 0x000fca0000000000 */
[----:B------:R-:W-:Y:S01]  /*1400*/  STG.E desc[UR4][R2.64], R5 ;  /* 0x0000000502007986 */ /* 0x000fe2000c101904 */
[----:B------:R-:W-:Y:S05]  /*1410*/  EXIT ;  /* 0x000000000000794d */ /* 0x000fea0003800000 */
.L_x_18:
        /* <DEDUP_REMOVED lines=14> */
.L_x_36:


//--------------------- .text._ZN5mopmc9functions4cuda9maxValue1EPKdPdPKiPiii --------------------------
	.section	.text._ZN5mopmc9functions4cuda9maxValue1EPKdPdPKiPiii,"ax",@progbits
	.align	128
        .global         _ZN5mopmc9functions4cuda9maxValue1EPKdPdPKiPiii
        .type           _ZN5mopmc9functions4cuda9maxValue1EPKdPdPKiPiii,@function
        .size           _ZN5mopmc9functions4cuda9maxValue1EPKdPdPKiPiii,(.L_x_37 - _ZN5mopmc9functions4cuda9maxValue1EPKdPdPKiPiii)
        .other          _ZN5mopmc9functions4cuda9maxValue1EPKdPdPKiPiii,@"STO_CUDA_ENTRY STV_DEFAULT"
_ZN5mopmc9functions4cuda9maxValue1EPKdPdPKiPiii:
.text._ZN5mopmc9functions4cuda9maxValue1EPKdPdPKiPiii:
        /* <DEDUP_REMOVED lines=34> */
.L_x_23:
        /* <DEDUP_REMOVED lines=22> */
[----:B------:R-:W4:Y:S04]  /*0380*/  LDG.E.64 R14, desc[UR4][R22.64+0x40] ;  /* 0x00004004160e7981 */ /* 0x000f28000c1e1b00 */
[----:B--2---:R-:W-:-:S06]  /*0390*/  DSETP.GT.AND P6, PT, R12, R10, PT ;  /* 0x0000000a0c00722a */ /* 0x004fcc0003fc4000 */
[----:B------:R-:W-:Y:S02]  /*03a0*/  FSEL R10, R12, R10, P6 ;  /* 0x0000000a0c0a7208 */ /* 0x000fe40003000000 */
[----:B------:R-:W-:Y:S02]  /*03b0*/  FSEL R11, R13, R11, P6 ;  /* 0x0000000b0d0b7208 */ /* 0x000fe40003000000 */
[----:B------:R-:W2:Y:S04]  /*03c0*/  LDG.E.64 R12, desc[UR4][R22.64+0x48] ;  /* 0x00004804160c7981 */ /* 0x000ea8000c1e1b00 */
[----:B------:R-:W-:Y:S01]  /*03d0*/  DSETP.GT.AND P1, PT, R20, R10, PT ;  /* 0x0000000a1400722a */ /* 0x000fe20003f24000 */
[----:B------:R-:W-:-:S05]  /*03e0*/  SEL R0, R27, R0, P2 ;  /* 0x000000001b007207 */ /* 0x000fca0001000000 */
[----:B------:R-:W-:Y:S02]  /*03f0*/  FSEL R10, R20, R10, P1 ;  /* 0x0000000a140a7208 */ /* 0x000fe40000800000 */
[----:B------:R-:W-:Y:S02]  /*0400*/  FSEL R11, R21, R11, P1 ;  /* 0x0000000b150b7208 */ /* 0x000fe40000800000 */
[----:B------:R-:W2:Y:S04]  /*0410*/  LDG.E.64 R20, desc[UR4][R22.64+0x50] ;  /* 0x0000500416147981 */ /* 0x000ea8000c1e1b00 */
[----:B---3--:R-:W-:Y:S01]  /*0420*/  DSETP.GT.AND P2, PT, R18, R10, PT ;  /* 0x0000000a1200722a */ /* 0x008fe20003f44000 */
[----:B------:R-:W-:-:S05]  /*0430*/  @P3 VIADD R0, R27, 0x1 ;  /* 0x000000011b003836 */ /* 0x000fca0000000000 */
[----:B------:R-:W-:Y:S02]  /*0440*/  FSEL R10, R18, R10, P2 ;  /* 0x0000000a120a7208 */ /* 0x000fe40001000000 */
[----:B------:R-:W-:Y:S02]  /*0450*/  FSEL R11, R19, R11, P2 ;  /* 0x0000000b130b7208 */ /* 0x000fe40001000000 */
[----:B------:R-:W3:Y:S04]  /*0460*/  LDG.E.64 R18, desc[UR4][R22.64+0x58] ;  /* 0x0000580416127981 */ /* 0x000ee8000c1e1b00 */
[----:B----4-:R-:W-:Y:S01]  /*0470*/  DSETP.GT.AND P3, PT, R16, R10, PT ;  /* 0x0000000a1000722a */ /* 0x010fe20003f64000 */
[----:B------:R-:W-:-:S05]  /*0480*/  @P4 VIADD R0, R27, 0x2 ;  /* 0x000000021b004836 */ /* 0x000fca0000000000 */
[----:B------:R-:W-:Y:S02]  /*0490*/  FSEL R10, R16, R10, P3 ;  /* 0x0000000a100a7208 */ /* 0x000fe40001800000 */
[----:B------:R-:W-:Y:S02]  /*04a0*/  FSEL R11, R17, R11, P3 ;  /* 0x0000000b110b7208 */ /* 0x000fe40001800000 */
[----:B------:R-:W4:Y:S04]  /*04b0*/  LDG.E.64 R16, desc[UR4][R22.64+0x60] ;  /* 0x0000600416107981 */ /* 0x000f28000c1e1b00 */
[----:B------:R-:W-:Y:S01]  /*04c0*/  DSETP.GT.AND P4, PT, R14, R10, PT ;  /* 0x0000000a0e00722a */ /* 0x000fe20003f84000 */
[----:B------:R-:W-:-:S05]  /*04d0*/  @P5 VIADD R0, R27, 0x3 ;  /* 0x000000031b005836 */ /* 0x000fca0000000000 */
[----:B------:R-:W-:Y:S02]  /*04e0*/  FSEL R10, R14, R10, P4 ;  /* 0x0000000a0e0a7208 */ /* 0x000fe40002000000 */
[----:B------:R-:W-:Y:S02]  /*04f0*/  FSEL R11, R15, R11, P4 ;  /* 0x0000000b0f0b7208 */ /* 0x000fe40002000000 */
[----:B------:R-:W4:Y:S04]  /*0500*/  LDG.E.64 R14, desc[UR4][R22.64+0x68] ;  /* 0x00006804160e7981 */ /* 0x000f28000c1e1b00 */
[----:B--2---:R-:W-:-:S06]  /*0510*/  DSETP.GT.AND P5, PT, R12, R10, PT ;  /* 0x0000000a0c00722a */ /* 0x004fcc0003fa4000 */
[----:B------:R-:W-:Y:S02]  /*0520*/  FSEL R10, R12, R10, P5 ;  /* 0x0000000a0c0a7208 */ /* 0x000fe40002800000 */
[----:B------:R-:W-:Y:S02]  /*0530*/  FSEL R11, R13, R11, P5 ;  /* 0x0000000b0d0b7208 */ /* 0x000fe40002800000 */
[----:B------:R-:W2:Y:S01]  /*0540*/  LDG.E.64 R12, desc[UR4][R22.64+0x70] ;  /* 0x00007004160c7981 */ /* 0x000ea2000c1e1b00 */
[----:B------:R-:W-:-:S03]  /*0550*/  @P6 VIADD R0, R27, 0x4 ;  /* 0x000000041b006836 */ /* 0x000fc60000000000 */
[----:B------:R-:W-:Y:S01]  /*0560*/  DSETP.GT.AND P6, PT, R20, R10, PT ;  /* 0x0000000a1400722a */ /* 0x000fe20003fc4000 */
[----:B------:R-:W-:-:S05]  /*0570*/  @P1 VIADD R0, R27, 0x5 ;  /* 0x000000051b001836 */ /* 0x000fca0000000000 */
[----:B------:R-:W-:Y:S02]  /*0580*/  FSEL R10, R20, R10, P6 ;  /* 0x0000000a140a7208 */ /* 0x000fe40003000000 */
[----:B------:R-:W-:-:S06]  /*0590*/  FSEL R11, R21, R11, P6 ;  /* 0x0000000b150b7208 */ /* 0x000fcc0003000000 */
[----:B---3--:R-:W-:Y:S01]  /*05a0*/  DSETP.GT.AND P1, PT, R18, R10, PT ;  /* 0x0000000a1200722a */ /* 0x008fe20003f24000 */
[----:B------:R-:W-:-:S05]  /*05b0*/  @P2 VIADD R0, R27, 0x6 ;  /* 0x000000061b002836 */ /* 0x000fca0000000000 */
        /* <DEDUP_REMOVED lines=9> */
[----:B------:R-:W-:Y:S01]  /*0650*/  FSEL R11, R15, R11, P3 ;  /* 0x0000000b0f0b7208 */ /* 0x000fe20001800000 */
[C---:B------:R-:W-:Y:S02]  /*0660*/  @P5 VIADD R0, R27.reuse, 0x9 ;  /* 0x000000091b005836 */ /* 0x040fe40000000000 */
[C---:B------:R-:W-:Y:S02]  /*0670*/  @P6 VIADD R0, R27.reuse, 0xa ;  /* 0x0000000a1b006836 */ /* 0x040fe40000000000 */
[C---:B------:R-:W-:Y:S02]  /*0680*/  @P1 VIADD R0, R27.reuse, 0xb ;  /* 0x0000000b1b001836 */ /* 0x040fe40000000000 */
[C---:B------:R-:W-:Y:S02]  /*0690*/  @P2 VIADD R0, R27.reuse, 0xc ;  /* 0x0000000c1b002836 */ /* 0x040fe40000000000 */
[----:B------:R-:W-:-:S02]  /*06a0*/  @P3 VIADD R0, R27, 0xd ;  /* 0x0000000d1b003836 */ /* 0x000fc40000000000 */
[----:B------:R-:W-:Y:S01]  /*06b0*/  VIADD R4, R4, 0x10 ;  /* 0x0000001004047836 */ /* 0x000fe20000000000 */
[----:B--2---:R-:W-:-:S06]  /*06c0*/  DSETP.GT.AND P4, PT, R12, R10, PT ;  /* 0x0000000a0c00722a */ /* 0x004fcc0003f84000 */
[----:B------:R-:W-:Y:S02]  /*06d0*/  FSEL R10, R12, R10, P4 ;  /* 0x0000000a0c0a7208 */ /* 0x000fe40002000000 */
[----:B------:R-:W-:-:S06]  /*06e0*/  FSEL R11, R13, R11, P4 ;  /* 0x0000000b0d0b7208 */ /* 0x000fcc0002000000 */
[----:B------:R-:W-:Y:S01]  /*06f0*/  DSETP.GT.AND P1, PT, R24, R10, PT ;  /* 0x0000000a1800722a */ /* 0x000fe20003f24000 */
[----:B------:R-:W-:-:S13]  /*0700*/  @P4 VIADD R0, R27, 0xe ;  /* 0x0000000e1b004836 */ /* 0x000fda0000000000 */
[C---:B------:R-:W-:Y:S02]  /*0710*/  @P1 VIADD R0, R27.reuse, 0xf ;  /* 0x0000000f1b001836 */ /* 0x040fe40000000000 */
[----:B------:R-:W-:-:S05]  /*0720*/  VIADD R27, R27, 0x10 ;  /* 0x000000101b1b7836 */ /* 0x000fca0000000000 */
[----:B------:R-:W-:Y:S02]  /*0730*/  ISETP.NE.AND P2, PT, R27, R28, PT ;  /* 0x0000001c1b00720c */ /* 0x000fe40003f45270 */
[----:B------:R-:W-:Y:S02]  /*0740*/  FSEL R10, R24, R10, P1 ;  /* 0x0000000a180a7208 */ /* 0x000fe40000800000 */
[----:B------:R-:W-:-:S09]  /*0750*/  FSEL R11, R25, R11, P1 ;  /* 0x0000000b190b7208 */ /* 0x000fd20000800000 */
[----:B------:R-:W-:Y:S05]  /*0760*/  @P2 BRA `(.L_x_23) ;  /* 0xfffffff800ac2947 */ /* 0x000fea000383ffff */
.L_x_22:
[----:B------:R-:W-:Y:S05]  /*0770*/  BSYNC.RECONVERGENT B1 ;  /* 0x0000000000017941 */ /* 0x000fea0003800200 */
.L_x_21:
        /* <DEDUP_REMOVED lines=21> */
[----:B------:R-:W-:-:S06]  /*08d0*/  FSEL R11, R13, R11, P1 ;  /* 0x0000000b0d0b7208 */ /* 0x000fcc0000800000 */
[----:B----4-:R-:W-:-:S06]  /*08e0*/  DSETP.GT.AND P2, PT, R18, R10, PT ;  /* 0x0000000a1200722a */ /* 0x010fcc0003f44000 */
[----:B------:R-:W-:Y:S02]  /*08f0*/  FSEL R10, R18, R10, P2 ;  /* 0x0000000a120a7208 */ /* 0x000fe40001000000 */
[----:B------:R-:W-:-:S06]  /*0900*/  FSEL R11, R19, R11, P2 ;  /* 0x0000000b130b7208 */ /* 0x000fcc0001000000 */
[----:B------:R-:W-:-:S06]  /*0910*/  DSETP.GT.AND P3, PT, R16, R10, PT ;  /* 0x0000000a1000722a */ /* 0x000fcc0003f64000 */
        /* <DEDUP_REMOVED lines=12> */
[C---:B------:R-:W-:Y:S02]  /*09e0*/  @P4 VIADD R0, R28.reuse, 0x4 ;  /* 0x000000041c004836 */ /* 0x040fe40000000000 */
[----:B------:R-:W-:Y:S01]  /*09f0*/  @P5 VIADD R0, R28, 0x5 ;  /* 0x000000051c005836 */ /* 0x000fe20000000000 */
[----:B--2---:R-:W-:-:S06]  /*0a00*/  DSETP.GT.AND P6, PT, R22, R10, PT ;  /* 0x0000000a1600722a */ /* 0x004fcc0003fc4000 */
        /* <DEDUP_REMOVED lines=8> */
.L_x_25:
[----:B------:R-:W-:Y:S05]  /*0a90*/  BSYNC.RECONVERGENT B1 ;  /* 0x0000000000017941 */ /* 0x000fea0003800200 */
.L_x_24:
        /* <DEDUP_REMOVED lines=29> */
.L_x_27:
[----:B------:R-:W-:Y:S05]  /*0c70*/  BSYNC.RECONVERGENT B1 ;  /* 0x0000000000017941 */ /* 0x000fea0003800200 */
.L_x_26:
[----:B------:R-:W-:Y:S05]  /*0c80*/  @!P1 BRA `(.L_x_20) ;  /* 0x0000000000349947 */ /* 0x000fea0003800000 */
[----:B------:R-:W-:Y:S02]  /*0c90*/  IMAD.IADD R3, R3, 0x1, R28 ;  /* 0x0000000103037824 */ /* 0x000fe400078e021c */
[----:B------:R-:W-:-:S07]  /*0ca0*/  IMAD.MOV R14, RZ, RZ, -R14 ;  /* 0x000000ffff0e7224 */ /* 0x000fce00078e0a0e */
.L_x_28:
        /* <DEDUP_REMOVED lines=11> */
.L_x_20:
[----:B------:R-:W-:Y:S05]  /*0d60*/  BSYNC.RECONVERGENT B0 ;  /* 0x0000000000007941 */ /* 0x000fea0003800200 */
.L_x_19:
[----:B------:R-:W0:Y:S02]  /*0d70*/  LDC.64 R4, c[0x0][0x388] ;  /* 0x0000e200ff047b82 */ /* 0x000e240000000a00 */
[----:B0-----:R-:W-:-:S05]  /*0d80*/  IMAD.WIDE.U32 R2, R2, 0x8, R4 ;  /* 0x0000000802027825 */ /* 0x001fca00078e0004 */
[----:B-----5:R-:W-:Y:S04]  /*0d90*/  STG.E.64 desc[UR4][R2.64], R10 ;  /* 0x0000000a02007986 */ /* 0x020fe8000c101b04 */
[----:B------:R-:W-:Y:S01]  /*0da0*/  STG.E desc[UR4][R6.64], R0 ;  /* 0x0000000006007986 */ /* 0x000fe2000c101904 */
[----:B------:R-:W-:Y:S05]  /*0db0*/  EXIT ;  /* 0x000000000000794d */ /* 0x000fea0003800000 */
.L_x_29:
        /* <DEDUP_REMOVED lines=12> */
.L_x_37:


//--------------------- .text._ZN5mopmc9functions4cuda9aggregateEPKdS3_Pdii --------------------------
	.section	.text._ZN5mopmc9functions4cuda9aggregateEPKdS3_Pdii,"ax",@progbits
	.align	128
        .global         _ZN5mopmc9functions4cuda9aggregateEPKdS3_Pdii
        .type           _ZN5mopmc9functions4cuda9aggregateEPKdS3_Pdii,@function
        .size           _ZN5mopmc9functions4cuda9aggregateEPKdS3_Pdii,(.L_x_38 - _ZN5mopmc9functions4cuda9aggregateEPKdS3_Pdii)
        .other          _ZN5mopmc9functions4cuda9aggregateEPKdS3_Pdii,@"STO_CUDA_ENTRY STV_DEFAULT"
_ZN5mopmc9functions4cuda9aggregateEPKdS3_Pdii:
.text._ZN5mopmc9functions4cuda9aggregateEPKdS3_Pdii:
[----:B------:R-:W-:Y:S01]  /*0000*/  LDC R1, c[0x0][0x37c] ;  /* 0x0000df00ff017b82 */ /* 0x000fe20000000800 */
[----:B------:R-:W0:Y:S07]  /*0010*/  S2R R7, SR_TID.X ;  /* 0x0000000000077919 */ /* 0x000e2e0000002100 */
[----:B------:R-:W1:Y:S01]  /*0020*/  S2UR UR4, SR_CTAID.X ;  /* 0x00000000000479c3 */ /* 0x000e620000002500 */
[----:B------:R-:W1:Y:S07]  /*0030*/  LDCU UR5, c[0x0][0x360] ;  /* 0x00006c00ff0577ac */ /* 0x000e6e0008000800 */
[----:B------:R-:W2:Y:S01]  /*0040*/  LDC R0, c[0x0][0x398] ;  /* 0x0000e600ff007b82 */ /* 0x000ea20000000800 */
[----:B-1----:R-:W-:-:S06]  /*0050*/  UIMAD UR4, UR4, UR5, URZ ;  /* 0x00000005040472a4 */ /* 0x002fcc000f8e02ff */
[----:B0-----:R-:W-:-:S04]  /*0060*/  IADD3 R3, PT, PT, R7, UR4, RZ ;  /* 0x0000000407037c10 */ /* 0x001fc8000fffe0ff */
[----:B--2---:R-:W-:-:S13]  /*0070*/  ISETP.GE.U32.AND P0, PT, R3, R0, PT ;  /* 0x000000000300720c */ /* 0x004fda0003f06070 */
[----:B------:R-:W-:Y:S05]  /*0080*/  @P0 EXIT ;  /* 0x000000000000094d */ /* 0x000fea0003800000 */
[----:B------:R-:W0:Y:S01]  /*0090*/  LDC R2, c[0x0][0x39c] ;  /* 0x0000e700ff027b82 */ /* 0x000e220000000800 */
[----:B------:R-:W1:Y:S07]  /*00a0*/  LDCU.64 UR8, c[0x0][0x358] ;  /* 0x00006b00ff0877ac */ /* 0x000e6e0008000a00 */
[----:B------:R-:W2:Y:S01]  /*00b0*/  LDC.64 R10, c[0x0][0x390] ;  /* 0x0000e400ff0a7b82 */ /* 0x000ea20000000a00 */
[----:B0-----:R-:W-:Y:S01]  /*00c0*/  ISETP.GE.AND P0, PT, R2, 0x1, PT ;  /* 0x000000010200780c */ /* 0x001fe20003f06270 */
[----:B--2---:R-:W-:-:S05]  /*00d0*/  IMAD.WIDE.U32 R10, R3, 0x8, R10 ;  /* 0x00000008030a7825 */ /* 0x004fca00078e000a */
[----:B-1----:R0:W-:Y:S07]  /*00e0*/  STG.E.64 desc[UR8][R10.64], RZ ;  /* 0x000000ff0a007986 */ /* 0x0021ee000c101b08 */
[----:B------:R-:W-:Y:S05]  /*00f0*/  @!P0 EXIT ;  /* 0x000000000000894d */ /* 0x000fea0003800000 */
[C---:B------:R-:W-:Y:S01]  /*0100*/  ISETP.GE.U32.AND P1, PT, R2.reuse, 0x8, PT ;  /* 0x000000080200780c */ /* 0x040fe20003f26070 */
[----:B------:R-:W-:Y:S01]  /*0110*/  HFMA2 R5, -RZ, RZ, 0, 0 ;  /* 0x00000000ff057431 */ /* 0x000fe200000001ff */
[----:B------:R-:W-:Y:S02]  /*0120*/  LOP3.LUT R4, R2, 0x7, RZ, 0xc0, !PT ;  /* 0x0000000702047812 */ /* 0x000fe400078ec0ff */
[----:B------:R-:W-:Y:S02]  /*0130*/  CS2R R18, SRZ ;  /* 0x0000000000127805 */ /* 0x000fe4000001ff00 */
[----:B------:R-:W-:-:S07]  /*0140*/  ISETP.NE.AND P0, PT, R4, RZ, PT ;  /* 0x000000ff0400720c */ /* 0x000fce0003f05270 */
[----:B------:R-:W-:Y:S06]  /*0150*/  @!P1 BRA `(.L_x_30) ;  /* 0x0000000400209947 */ /* 0x000fec0003800000 */
[----:B------:R-:W1:Y:S01]  /*0160*/  LDCU.64 UR6, c[0x0][0x380] ;  /* 0x00007000ff0677ac */ /* 0x000e620008000a00 */
[----:B------:R-:W-:Y:S01]  /*0170*/  LOP3.LUT R5, R2, 0x7ffffff8, RZ, 0xc0, !PT ;  /* 0x7ffffff802057812 */ /* 0x000fe200078ec0ff */
[C---:B------:R-:W-:Y:S01]  /*0180*/  IMAD R9, R0.reuse, 0x3, R3 ;  /* 0x0000000300097824 */ /* 0x040fe200078e0203 */
[C---:B------:R-:W-:Y:S01]  /*0190*/  IADD3 R22, PT, PT, R0.reuse, UR4, R7 ;  /* 0x0000000400167c10 */ /* 0x040fe2000fffe007 */
[C-C-:B------:R-:W-:Y:S01]  /*01a0*/  IMAD R7, R0.reuse, 0x2, R3.reuse ;  /* 0x0000000200077824 */ /* 0x140fe200078e0203 */
[CC--:B------:R-:W-:Y:S01]  /*01b0*/  LEA R23, R0.reuse, R3.reuse, 0x2 ;  /* 0x0000000300177211 */ /* 0x0c0fe200078e10ff */
[C-C-:B------:R-:W-:Y:S01]  /*01c0*/  IMAD R25, R0.reuse, 0x5, R3.reuse ;  /* 0x0000000500197824 */ /* 0x140fe200078e0203 */
[----:B------:R-:W-:Y:S01]  /*01d0*/  MOV R8, R3 ;  /* 0x0000000300087202 */ /* 0x000fe20000000f00 */
[C-C-:B------:R-:W-:Y:S01]  /*01e0*/  IMAD R27, R0.reuse, 0x6, R3.reuse ;  /* 0x00000006001b7824 */ /* 0x140fe200078e0203 */
[----:B------:R-:W-:Y:S01]  /*01f0*/  CS2R R18, SRZ ;  /* 0x0000000000127805 */ /* 0x000fe2000001ff00 */
[----:B------:R-:W-:-:S02]  /*0200*/  IMAD R29, R0, 0x7, R3 ;  /* 0x00000007001d7824 */ /* 0x000fc400078e0203 */
[----:B------:R-:W-:Y:S01]  /*0210*/  IMAD.MOV R6, RZ, RZ, -R5 ;  /* 0x000000ffff067224 */ /* 0x000fe200078e0a05 */
[----:B-1----:R-:W-:-:S04]  /*0220*/  UIADD3 UR5, UP0, UPT, UR6, 0x20, URZ ;  /* 0x0000002006057890 */ /* 0x002fc8000ff1e0ff */
[----:B------:R-:W-:Y:S02]  /*0230*/  UIADD3.X UR6, UPT, UPT, URZ, UR7, URZ, UP0, !UPT ;  /* 0x00000007ff067290 */ /* 0x000fe400087fe4ff */
[----:B------:R-:W-:-:S04]  /*0240*/  MOV R16, UR5 ;  /* 0x0000000500107c02 */ /* 0x000fc80008000f00 */
[----:B------:R-:W-:-:S07]  /*0250*/  MOV R17, UR6 ;  /* 0x0000000600117c02 */ /* 0x000fce0008000f00 */
.L_x_31:
[----:B-1----:R-:W1:Y:S01]  /*0260*/  LDC.64 R12, c[0x0][0x388] ;  /* 0x0000e200ff0c7b82 */ /* 0x002e620000000a00 */
[----:B------:R-:W-:Y:S01]  /*0270*/  IMAD.MOV.U32 R14, RZ, RZ, R16 ;  /* 0x000000ffff0e7224 */ /* 0x000fe200078e0010 */
[----:B------:R-:W-:-:S05]  /*0280*/  MOV R15, R17 ;  /* 0x00000011000f7202 */ /* 0x000fca0000000f00 */
[----:B------:R-:W2:Y:S01]  /*0290*/  LDG.E.64 R16, desc[UR8][R14.64+-0x20] ;  /* 0xffffe0080e107981 */ /* 0x000ea2000c1e1b00 */
[----:B-1----:R-:W-:-:S06]  /*02a0*/  IMAD.WIDE.U32 R20, R8, 0x8, R12 ;  /* 0x0000000808147825 */ /* 0x002fcc00078e000c */
[----:B------:R-:W2:Y:S02]  /*02b0*/  LDG.E.64 R20, desc[UR8][R20.64] ;  /* 0x0000000814147981 */ /* 0x000ea4000c1e1b00 */
[----:B--2---:R-:W-:Y:S01]  /*02c0*/  DFMA R20, R16, R20, R18 ;  /* 0x000000141014722b */ /* 0x004fe20000000012 */
[----:B------:R-:W-:-:S06]  /*02d0*/  IMAD.WIDE.U32 R18, R22, 0x8, R12 ;  /* 0x0000000816127825 */ /* 0x000fcc00078e000c */
[----:B------:R1:W-:Y:S04]  /*02e0*/  STG.E.64 desc[UR8][R10.64], R20 ;  /* 0x000000140a007986 */ /* 0x0003e8000c101b08 */
[----:B------:R-:W2:Y:S04]  /*02f0*/  LDG.E.64 R18, desc[UR8][R18.64] ;  /* 0x0000000812127981 */ /* 0x000ea8000c1e1b00 */
[----:B------:R-:W2:Y:S02]  /*0300*/  LDG.E.64 R16, desc[UR8][R14.64+-0x18] ;  /* 0xffffe8080e107981 */ /* 0x000ea4000c1e1b00 */
[----:B--2---:R-:W-:Y:S01]  /*0310*/  DFMA R18, R16, R18, R20 ;  /* 0x000000121012722b */ /* 0x004fe20000000014 */
[----:B------:R-:W-:-:S06]  /*0320*/  IMAD.WIDE.U32 R16, R7, 0x8, R12 ;  /* 0x0000000807107825 */ /* 0x000fcc00078e000c */
[----:B------:R2:W-:Y:S04]  /*0330*/  STG.E.64 desc[UR8][R10.64], R18 ;  /* 0x000000120a007986 */ /* 0x0005e8000c101b08 */
[----:B-1----:R-:W3:Y:S04]  /*0340*/  LDG.E.64 R20, desc[UR8][R16.64] ;  /* 0x0000000810147981 */ /* 0x002ee8000c1e1b00 */
[----:B------:R-:W3:Y:S02]  /*0350*/  LDG.E.64 R16, desc[UR8][R14.64+-0x10] ;  /* 0xfffff0080e107981 */ /* 0x000ee4000c1e1b00 */
[----:B---3--:R-:W-:Y:S01]  /*0360*/  DFMA R20, R16, R20, R18 ;  /* 0x000000141014722b */ /* 0x008fe20000000012 */
[----:B--2---:R-:W-:-:S06]  /*0370*/  IMAD.WIDE.U32 R18, R9, 0x8, R12 ;  /* 0x0000000809127825 */ /* 0x004fcc00078e000c */
[----:B------:R1:W-:Y:S04]  /*0380*/  STG.E.64 desc[UR8][R10.64], R20 ;  /* 0x000000140a007986 */ /* 0x0003e8000c101b08 */
[----:B------:R-:W2:Y:S04]  /*0390*/  LDG.E.64 R18, desc[UR8][R18.64] ;  /* 0x0000000812127981 */ /* 0x000ea8000c1e1b00 */
[----:B------:R-:W2:Y:S02]  /*03a0*/  LDG.E.64 R16, desc[UR8][R14.64+-0x8] ;  /* 0xfffff8080e107981 */ /* 0x000ea4000c1e1b00 */
[----:B--2---:R-:W-:Y:S01]  /*03b0*/  DFMA R18, R16, R18, R20 ;  /* 0x000000121012722b */ /* 0x004fe20000000014 */
[----:B-1----:R-:W-:-:S06]  /*03c0*/  IMAD.WIDE.U32 R20, R23, 0x8, R12 ;  /* 0x0000000817147825 */ /* 0x002fcc00078e000c */
[----:B------:R1:W-:Y:S04]  /*03d0*/  STG.E.64 desc[UR8][R10.64], R18 ;  /* 0x000000120a007986 */ /* 0x0003e8000c101b08 */
[----:B------:R-:W2:Y:S04]  /*03e0*/  LDG.E.64 R20, desc[UR8][R20.64] ;  /* 0x0000000814147981 */ /* 0x000ea8000c1e1b00 */
[----:B------:R-:W2:Y:S02]  /*03f0*/  LDG.E.64 R16, desc[UR8][R14.64] ;  /* 0x000000080e107981 */ /* 0x000ea4000c1e1b00 */
[----:B--2---:R-:W-:Y:S01]  /*0400*/  DFMA R20, R16, R20, R18 ;  /* 0x000000141014722b */ /* 0x004fe20000000012 */
[----:B------:R-:W-:-:S06]  /*0410*/  IMAD.WIDE.U32 R16, R25, 0x8, R12 ;  /* 0x0000000819107825 */ /* 0x000fcc00078e000c */
[----:B------:R2:W-:Y:S04]  /*0420*/  STG.E.64 desc[UR8][R10.64], R20 ;  /* 0x000000140a007986 */ /* 0x0005e8000c101b08 */
[----:B------:R-:W3:Y:S04]  /*0430*/  LDG.E.64 R16, desc[UR8][R16.64] ;  /* 0x0000000810107981 */ /* 0x000ee8000c1e1b00 */
[----:B-1----:R-:W3:Y:S02]  /*0440*/  LDG.E.64 R18, desc[UR8][R14.64+0x8] ;  /* 0x000008080e127981 */ /* 0x002ee4000c1e1b00 */
[----:B---3--:R-:W-:Y:S01]  /*0450*/  DFMA R16, R18, R16, R20 ;  /* 0x000000101210722b */ /* 0x008fe20000000014 */
[----:B------:R-:W-:-:S06]  /*0460*/  IMAD.WIDE.U32 R18, R27, 0x8, R12 ;  /* 0x000000081b127825 */ /* 0x000fcc00078e000c */
[----:B------:R1:W-:Y:S04]  /*0470*/  STG.E.64 desc[UR8][R10.64], R16 ;  /* 0x000000100a007986 */ /* 0x0003e8000c101b08 */
[----:B------:R-:W3:Y:S04]  /*0480*/  LDG.E.64 R18, desc[UR8][R18.64] ;  /* 0x0000000812127981 */ /* 0x000ee8000c1e1b00 */
[----:B--2---:R-:W3:Y:S01]  /*0490*/  LDG.E.64 R20, desc[UR8][R14.64+0x10] ;  /* 0x000010080e147981 */ /* 0x004ee2000c1e1b00 */
[----:B------:R-:W-:Y:S01]  /*04a0*/  IMAD.WIDE.U32 R12, R29, 0x8, R12 ;  /* 0x000000081d0c7825 */ /* 0x000fe200078e000c */
[----:B---3--:R-:W-:-:S07]  /*04b0*/  DFMA R18, R20, R18, R16 ;  /* 0x000000121412722b */ /* 0x008fce0000000010 */
[----:B------:R2:W-:Y:S04]  /*04c0*/  STG.E.64 desc[UR8][R10.64], R18 ;  /* 0x000000120a007986 */ /* 0x0005e8000c101b08 */
[----:B------:R-:W2:Y:S04]  /*04d0*/  LDG.E.64 R12, desc[UR8][R12.64] ;  /* 0x000000080c0c7981 */ /* 0x000ea8000c1e1b00 */
[----:B------:R-:W2:Y:S01]  /*04e0*/  LDG.E.64 R20, desc[UR8][R14.64+0x18] ;  /* 0x000018080e147981 */ /* 0x000ea2000c1e1b00 */
[----:B------:R-:W-:-:S04]  /*04f0*/  IADD3 R6, PT, PT, R6, 0x8, RZ ;  /* 0x0000000806067810 */ /* 0x000fc80007ffe0ff */
[----:B------:R-:W-:Y:S02]  /*0500*/  ISETP.NE.AND P1, PT, R6, RZ, PT ;  /* 0x000000ff0600720c */ /* 0x000fe40003f25270 */
[----:B-1----:R-:W-:Y:S01]  /*0510*/  IADD3 R16, P2, PT, R14, 0x40, RZ ;  /* 0x000000400e107810 */ /* 0x002fe20007f5e0ff */
[C---:B------:R-:W-:Y:S01]  /*0520*/  IMAD R7, R0.reuse, 0x8, R7 ;  /* 0x0000000800077824 */ /* 0x040fe200078e0207 */
[C---:B------:R-:W-:Y:S01]  /*0530*/  LEA R8, R0.reuse, R8, 0x3 ;  /* 0x0000000800087211 */ /* 0x040fe200078e18ff */
[C---:B------:R-:W-:Y:S01]  /*0540*/  IMAD R25, R0.reuse, 0x8, R25 ;  /* 0x0000000800197824 */ /* 0x040fe200078e0219 */
[C---:B------:R-:W-:Y:S01]  /*0550*/  LEA R22, R0.reuse, R22, 0x3 ;  /* 0x0000001600167211 */ /* 0x040fe200078e18ff */
[----:B------:R-:W-:Y:S01]  /*0560*/  IMAD.X R17, RZ, RZ, R15, P2 ;  /* 0x000000ffff117224 */ /* 0x000fe200010e060f */
[C---:B------:R-:W-:Y:S02]  /*0570*/  LEA R9, R0.reuse, R9, 0x3 ;  /* 0x0000000900097211 */ /* 0x040fe400078e18ff */
[----:B------:R-:W-:-:S02]  /*0580*/  LEA R23, R0, R23, 0x3 ;  /* 0x0000001700177211 */ /* 0x000fc400078e18ff */
[C---:B------:R-:W-:Y:S02]  /*0590*/  LEA R27, R0.reuse, R27, 0x3 ;  /* 0x0000001b001b7211 */ /* 0x040fe400078e18ff */
[----:B------:R-:W-:Y:S01]  /*05a0*/  LEA R29, R0, R29, 0x3 ;  /* 0x0000001d001d7211 */ /* 0x000fe200078e18ff */
[----:B--2---:R-:W-:-:S07]  /*05b0*/  DFMA R18, R20, R12, R18 ;  /* 0x0000000c1412722b */ /* 0x004fce0000000012 */
[----:B------:R1:W-:Y:S01]  /*05c0*/  STG.E.64 desc[UR8][R10.64], R18 ;  /* 0x000000120a007986 */ /* 0x0003e2000c101b08 */
[----:B------:R-:W-:Y:S05]  /*05d0*/  @P1 BRA `(.L_x_31) ;  /* 0xfffffffc00201947 */ /* 0x000fea000383ffff */
.L_x_30:
[----:B------:R-:W-:Y:S05]  /*05e0*/  @!P0 EXIT ;  /* 0x000000000000894d */ /* 0x000fea0003800000 */
[----:B------:R-:W-:Y:S02]  /*05f0*/  ISETP.GE.U32.AND P0, PT, R4, 0x4, PT ;  /* 0x000000040400780c */ /* 0x000fe40003f06070 */
[----:B------:R-:W-:-:S04]  /*0600*/  LOP3.LUT R20, R2, 0x3, RZ, 0xc0, !PT ;  /* 0x0000000302147812 */ /* 0x000fc800078ec0ff */
[----:B------:R-:W-:-:S07]  /*0610*/  ISETP.NE.AND P1, PT, R20, RZ, PT ;  /* 0x000000ff1400720c */ /* 0x000fce0003f25270 */
[----:B------:R-:W-:Y:S06]  /*0620*/  @!P0 BRA `(.L_x_32) ;  /* 0x0000000000708947 */ /* 0x000fec0003800000 */
[----:B------:R-:W2:Y:S01]  /*0630*/  LDC.64 R8, c[0x0][0x388] ;  /* 0x0000e200ff087b82 */ /* 0x000ea20000000a00 */
[----:B------:R-:W-:-:S07]  /*0640*/  IMAD R17, R5, R0, R3 ;  /* 0x0000000005117224 */ /* 0x000fce00078e0203 */
[----:B------:R-:W3:Y:S01]  /*0650*/  LDC.64 R6, c[0x0][0x380] ;  /* 0x0000e000ff067b82 */ /* 0x000ee20000000a00 */
[----:B--2---:R-:W-:-:S06]  /*0660*/  IMAD.WIDE.U32 R14, R17, 0x8, R8 ;  /* 0x00000008110e7825 */ /* 0x004fcc00078e0008 */
[----:B------:R-:W2:Y:S01]  /*0670*/  LDG.E.64 R14, desc[UR8][R14.64] ;  /* 0x000000080e0e7981 */ /* 0x000ea2000c1e1b00 */
[----:B---3--:R-:W-:-:S05]  /*0680*/  IMAD.WIDE.U32 R6, R5, 0x8, R6 ;  /* 0x0000000805067825 */ /* 0x008fca00078e0006 */
[----:B------:R-:W2:Y:S01]  /*0690*/  LDG.E.64 R12, desc[UR8][R6.64] ;  /* 0x00000008060c7981 */ /* 0x000ea2000c1e1b00 */
[----:B------:R-:W-:Y:S01]  /*06a0*/  IMAD.IADD R21, R17, 0x1, R0 ;  /* 0x0000000111157824 */ /* 0x000fe200078e0200 */
[----:B--2---:R-:W-:-:S03]  /*06b0*/  DFMA R12, R12, R14, R18 ;  /* 0x0000000e0c0c722b */ /* 0x004fc60000000012 */
[----:B-1----:R-:W-:-:S04]  /*06c0*/  IMAD.WIDE.U32 R18, R21, 0x8, R8 ;  /* 0x0000000815127825 */ /* 0x002fc800078e0008 */
[----:B------:R2:W-:Y:S04]  /*06d0*/  STG.E.64 desc[UR8][R10.64], R12 ;  /* 0x0000000c0a007986 */ /* 0x0005e8000c101b08 */
[----:B------:R-:W3:Y:S04]  /*06e0*/  LDG.E.64 R18, desc[UR8][R18.64] ;  /* 0x0000000812127981 */ /* 0x000ee8000c1e1b00 */
[----:B------:R-:W3:Y:S01]  /*06f0*/  LDG.E.64 R16, desc[UR8][R6.64+0x8] ;  /* 0x0000080806107981 */ /* 0x000ee2000c1e1b00 */
[----:B------:R-:W-:-:S05]  /*0700*/  IADD3 R21, PT, PT, R21, R0, RZ ;  /* 0x0000000015157210 */ /* 0x000fca0007ffe0ff */
[----:B------:R-:W-:Y:S01]  /*0710*/  IMAD.WIDE.U32 R22, R21, 0x8, R8 ;  /* 0x0000000815167825 */ /* 0x000fe200078e0008 */
[----:B---3--:R-:W-:-:S07]  /*0720*/  DFMA R16, R16, R18, R12 ;  /* 0x000000121010722b */ /* 0x008fce000000000c */
        /* <DEDUP_REMOVED lines=9> */
[----:B------:R-:W-:Y:S01]  /*07c0*/  VIADD R5, R5, 0x4 ;  /* 0x0000000405057836 */ /* 0x000fe20000000000 */
[----:B---3--:R-:W-:-:S07]  /*07d0*/  DFMA R18, R18, R8, R14 ;  /* 0x000000081212722b */ /* 0x008fce000000000e */
[----:B------:R2:W-:Y:S04]  /*07e0*/  STG.E.64 desc[UR8][R10.64], R18 ;  /* 0x000000120a007986 */ /* 0x0005e8000c101b08 */
.L_x_32:
[----:B------:R-:W-:Y:S05]  /*07f0*/  @!P1 EXIT ;  /* 0x000000000000994d */ /* 0x000fea0003800000 */
[----:B------:R-:W-:Y:S02]  /*0800*/  ISETP.NE.AND P0, PT, R20, 0x1, PT ;  /* 0x000000011400780c */ /* 0x000fe40003f05270 */
[----:B------:R-:W-:-:S04]  /*0810*/  LOP3.LUT R2, R2, 0x1, RZ, 0xc0, !PT ;  /* 0x0000000102027812 */ /* 0x000fc800078ec0ff */
[----:B------:R-:W-:-:S07]  /*0820*/  ISETP.NE.U32.AND P1, PT, R2, 0x1, PT ;  /* 0x000000010200780c */ /* 0x000fce0003f25070 */
[----:B------:R-:W-:Y:S06]  /*0830*/  @!P0 BRA `(.L_x_33) ;  /* 0x0000000000408947 */ /* 0x000fec0003800000 */
[----:B--2---:R-:W2:Y:S01]  /*0840*/  LDC.64 R14, c[0x0][0x388] ;  /* 0x0000e200ff0e7b82 */ /* 0x004ea20000000a00 */
[----:B------:R-:W-:-:S07]  /*0850*/  IMAD R21, R5, R0, R3 ;  /* 0x0000000005157224 */ /* 0x000fce00078e0203 */
[----:B------:R-:W3:Y:S01]  /*0860*/  LDC.64 R6, c[0x0][0x380] ;  /* 0x0000e000ff067b82 */ /* 0x000ee20000000a00 */
[----:B--2---:R-:W-:-:S05]  /*0870*/  IMAD.WIDE.U32 R16, R21, 0x8, R14 ;  /* 0x0000000815107825 */ /* 0x004fca00078e000e */
[----:B------:R-:W2:Y:S01]  /*0880*/  LDG.E.64 R8, desc[UR8][R16.64] ;  /* 0x0000000810087981 */ /* 0x000ea2000c1e1b00 */
[----:B---3--:R-:W-:-:S05]  /*0890*/  IMAD.WIDE.U32 R12, R5, 0x8, R6 ;  /* 0x00000008050c7825 */ /* 0x008fca00078e0006 */
[----:B------:R-:W2:Y:S01]  /*08a0*/  LDG.E.64 R6, desc[UR8][R12.64] ;  /* 0x000000080c067981 */ /* 0x000ea2000c1e1b00 */
[----:B------:R-:W-:Y:S01]  /*08b0*/  IADD3 R21, PT, PT, R21, R0, RZ ;  /* 0x0000000015157210 */ /* 0x000fe20007ffe0ff */
[----:B--2---:R-:W-:-:S04]  /*08c0*/  DFMA R6, R6, R8, R18 ;  /* 0x000000080606722b */ /* 0x004fc80000000012 */
[----:B------:R-:W-:-:S03]  /*08d0*/  IMAD.WIDE.U32 R8, R21, 0x8, R14 ;  /* 0x0000000815087825 */ /* 0x000fc600078e000e */
[----:B------:R3:W-:Y:S04]  /*08e0*/  STG.E.64 desc[UR8][R10.64], R6 ;  /* 0x000000060a007986 */ /* 0x0007e8000c101b08 */
[----:B-1----:R-:W2:Y:S04]  /*08f0*/  LDG.E.64 R18, desc[UR8][R12.64+0x8] ;  /* 0x000008080c127981 */ /* 0x002ea8000c1e1b00 */
[----:B------:R-:W2:Y:S01]  /*0900*/  LDG.E.64 R8, desc[UR8][R8.64] ;  /* 0x0000000808087981 */ /* 0x000ea2000c1e1b00 */
[----:B------:R-:W-:Y:S01]  /*0910*/  IADD3 R5, PT, PT, R5, 0x2, RZ ;  /* 0x0000000205057810 */ /* 0x000fe20007ffe0ff */
[----:B--2---:R-:W-:-:S07]  /*0920*/  DFMA R18, R18, R8, R6 ;  /* 0x000000081212722b */ /* 0x004fce0000000006 */
[----:B------:R3:W-:Y:S04]  /*0930*/  STG.E.64 desc[UR8][R10.64], R18 ;  /* 0x000000120a007986 */ /* 0x0007e8000c101b08 */
.L_x_33:
[----:B------:R-:W-:Y:S05]  /*0940*/  @P1 EXIT ;  /* 0x000000000000194d */ /* 0x000fea0003800000 */
[----:B---3--:R-:W3:Y:S01]  /*0950*/  LDC.64 R6, c[0x0][0x380] ;  /* 0x0000e000ff067b82 */ /* 0x008ee20000000a00 */
[----:B--2---:R-:W-:-:S07]  /*0960*/  IMAD R13, R5, R0, R3 ;  /* 0x00000000050d7224 */ /* 0x004fce00078e0203 */
[----:B------:R-:W2:Y:S01]  /*0970*/  LDC.64 R8, c[0x0][0x388] ;  /* 0x0000e200ff087b82 */ /* 0x000ea20000000a00 */
[----:B---3--:R-:W-:-:S06]  /*0980*/  IMAD.WIDE.U32 R2, R5, 0x8, R6 ;  /* 0x0000000805027825 */ /* 0x008fcc00078e0006 */
[----:B------:R-:W1:Y:S01]  /*0990*/  LDG.E.64 R2, desc[UR8][R2.64] ;  /* 0x0000000802027981 */ /* 0x000e62000c1e1b00 */
[----:B--2---:R-:W-:-:S06]  /*09a0*/  IMAD.WIDE.U32 R4, R13, 0x8, R8 ;  /* 0x000000080d047825 */ /* 0x004fcc00078e0008 */
[----:B------:R-:W1:Y:S02]  /*09b0*/  LDG.E.64 R4, desc[UR8][R4.64] ;  /* 0x0000000804047981 */ /* 0x000e64000c1e1b00 */
[----:B-1----:R-:W-:-:S07]  /*09c0*/  DFMA R18, R2, R4, R18 ;  /* 0x000000040212722b */ /* 0x002fce0000000012 */
[----:B------:R-:W-:Y:S01]  /*09d0*/  STG.E.64 desc[UR8][R10.64], R18 ;  /* 0x000000120a007986 */ /* 0x000fe2000c101b08 */
[----:B------:R-:W-:Y:S05]  /*09e0*/  EXIT ;  /* 0x000000000000794d */ /* 0x000fea0003800000 */
.L_x_34:
        /* <DEDUP_REMOVED lines=9> */
.L_x_38:


//--------------------- .nv.shared.reserved.0     --------------------------
	.section	.nv.shared.reserved.0,"aw",@nobits
	.weak		__nv_reservedSMEM_offset_0_alias
	.size		__nv_reservedSMEM_offset_0_alias, 0, 64
	.other		__nv_reservedSMEM_offset_0_alias,@"STO_CUDA_RESERVED_SHARED STV_DEFAULT"
__nv_reservedSMEM_offset_0_alias:
	.zero		0
	.zero		64


//--------------------- .nv.constant0._ZN5mopmc9functions4cuda3absEPKdi --------------------------
	.section	.nv.constant0._ZN5mopmc9functions4cuda3absEPKdi,"a",@progbits
	.sectionflags	@""
	.align	4
.nv.constant0._ZN5mopmc9functions4cuda3absEPKdi:
	.zero		908


//--------------------- .nv.constant0._ZN5mopmc9functions4cuda9maxValue2EPKdPdPKiPiS7_i --------------------------
	.section	.nv.constant0._ZN5mopmc9functions4cuda9maxValue2EPKdPdPKiPiS7_i,"a",@progbits
	.sectionflags	@""
	.align	4
.nv.constant0._ZN5mopmc9functions4cuda9maxValue2EPKdPdPKiPiS7_i:
	.zero		940


//--------------------- .nv.constant0._ZN5mopmc9functions4cuda9maxValue1EPKdPdPKiPiii --------------------------
	.section	.nv.constant0._ZN5mopmc9functions4cuda9maxValue1EPKdPdPKiPiii,"a",@progbits
	.sectionflags	@""
	.align	4
.nv.constant0._ZN5mopmc9functions4cuda9maxValue1EPKdPdPKiPiii:
	.zero		936


//--------------------- .nv.constant0._ZN5mopmc9functions4cuda9aggregateEPKdS3_Pdii --------------------------
	.section	.nv.constant0._ZN5mopmc9functions4cuda9aggregateEPKdS3_Pdii,"a",@progbits
	.sectionflags	@""
	.align	4
.nv.constant0._ZN5mopmc9functions4cuda9aggregateEPKdS3_Pdii:
	.zero		928


//--------------------- SYMBOLS --------------------------

	.type		.nv.reservedSmem.offset0,@object
	.size		.nv.reservedSmem.offset0,0x4
